	.target	sm_90a

	.elftype	@"ET_EXEC"


//--------------------- .note.nv.tkinfo           --------------------------
	.section	.note.nv.tkinfo,"",@"SHT_NOTE"
	.sectionflags	@"SHF_NOTE_NV_TKINFO"
	.tkinfo
        /*0018*/ 	.word	0x00000002
        /*0030*/ 	.string	""
        /*0030*/ 	.string	"ptxas"
        /*0030*/ 	.string	"Cuda compilation tools, release 13.0, V13.0.88"
        /*0030*/ 	.string	"Build cuda_13.0.r13.0/compiler.36424714_0"
        /*0030*/ 	.string	"-arch sm_90a -m 64 "



//--------------------- .note.nv.cuinfo           --------------------------
	.section	.note.nv.cuinfo,"",@"SHT_NOTE"
	.sectionflags	@"SHF_NOTE_NV_CUINFO"
        /*0018*/ 	.short	0x0002
        /*001a*/ 	.short	0x005a
        /*001c*/ 	.short	0x0082
	.zero		2


//--------------------- .nv.info                  --------------------------
	.section	.nv.info,"",@"SHT_CUDA_INFO"
	.align	4


	//----- nvinfo : EIATTR_REGCOUNT
	.align		4
        /*0000*/ 	.byte	0x04, 0x2f
        /*0002*/ 	.short	(.L_12 - .L_11)
	.align		4
.L_11:
        /*0004*/ 	.word	index@(_ZN7cutlass13device_kernelINS_4gemm6kernel13GemmUniversalIN4cute5tupleIJiiiiEEENS1_10collective13CollectiveMmaINS1_37MainloopSm90TmaGmmaWarpSpecializedFP8ILi5ENS5_IJNS4_1CILi1EEESB_SB_EEENS1_35KernelTmaWarpSpecializedCooperativeEEENS5_IJNSA_ILi128EEESF_NSA_ILi32EEEEEENS_12float_e4m3_tENS5_IJlSB_lEEESI_SJ_NS4_8TiledMMAINS4_8MMA_AtomIJNS4_4SM904GMMA31MMA_64x128x32_F32E4M3E4M3_SS_TNILNSN_7ScaleInE1ELSP_1EEEEEENS4_6LayoutINS5_IJNSA_ILi2EEESB_SB_EEENS5_IJSB_NSA_ILi0EEESV_EEEEENS5_IJNS4_10UnderscoreESY_SY_EEEEENS4_13SM90_TMA_LOADENS4_14ComposedLayoutINS4_7SwizzleILi1ELi4ELi3EEENS4_18smem_ptr_flag_bitsILi8EEENSS_INS5_IJNSA_ILi8EEESG_EEENS5_IJSG_SB_EEEEEEEvNS4_8identityES11_S1B_vS1C_EENS_8epilogue10collective6detail29Sm90TmaWarpSpecializedAdapterINS1F_15DefaultEpilogueISI_SJ_SJ_NS1E_6thread17LinearCombinationISI_Li1EffLNS1J_9ScaleType4KindE0ELNS_15FloatRoundStyleE2ESI_EENS1_15EpilogueDefaultEEEEEvvEEEEvNT_6ParamsE)
        /*0008*/ 	.word	0x000000a8


	//----- nvinfo : EIATTR_FRAME_SIZE
	.align		4
.L_12:
        /*000c*/ 	.byte	0x04, 0x11
        /*000e*/ 	.short	(.L_14 - .L_13)
	.align		4
.L_13:
        /*0010*/ 	.word	index@(_ZN7cutlass13device_kernelINS_4gemm6kernel13GemmUniversalIN4cute5tupleIJiiiiEEENS1_10collective13CollectiveMmaINS1_37MainloopSm90TmaGmmaWarpSpecializedFP8ILi5ENS5_IJNS4_1CILi1EEESB_SB_EEENS1_35KernelTmaWarpSpecializedCooperativeEEENS5_IJNSA_ILi128EEESF_NSA_ILi32EEEEEENS_12float_e4m3_tENS5_IJlSB_lEEESI_SJ_NS4_8TiledMMAINS4_8MMA_AtomIJNS4_4SM904GMMA31MMA_64x128x32_F32E4M3E4M3_SS_TNILNSN_7ScaleInE1ELSP_1EEEEEENS4_6LayoutINS5_IJNSA_ILi2EEESB_SB_EEENS5_IJSB_NSA_ILi0EEESV_EEEEENS5_IJNS4_10UnderscoreESY_SY_EEEEENS4_13SM90_TMA_LOADENS4_14ComposedLayoutINS4_7SwizzleILi1ELi4ELi3EEENS4_18smem_ptr_flag_bitsILi8EEENSS_INS5_IJNSA_ILi8EEESG_EEENS5_IJSG_SB_EEEEEEEvNS4_8identityES11_S1B_vS1C_EENS_8epilogue10collective6detail29Sm90TmaWarpSpecializedAdapterINS1F_15DefaultEpilogueISI_SJ_SJ_NS1E_6thread17LinearCombinationISI_Li1EffLNS1J_9ScaleType4KindE0ELNS_15FloatRoundStyleE2ESI_EENS1_15EpilogueDefaultEEEEEvvEEEEvNT_6ParamsE)
        /*0014*/ 	.word	0x00000000


	//----- nvinfo : EIATTR_MIN_STACK_SIZE
	.align		4
.L_14:
        /*0018*/ 	.byte	0x04, 0x12
        /*001a*/ 	.short	(.L_16 - .L_15)
	.align		4
.L_15:
        /*001c*/ 	.word	index@(_ZN7cutlass13device_kernelINS_4gemm6kernel13GemmUniversalIN4cute5tupleIJiiiiEEENS1_10collective13CollectiveMmaINS1_37MainloopSm90TmaGmmaWarpSpecializedFP8ILi5ENS5_IJNS4_1CILi1EEESB_SB_EEENS1_35KernelTmaWarpSpecializedCooperativeEEENS5_IJNSA_ILi128EEESF_NSA_ILi32EEEEEENS_12float_e4m3_tENS5_IJlSB_lEEESI_SJ_NS4_8TiledMMAINS4_8MMA_AtomIJNS4_4SM904GMMA31MMA_64x128x32_F32E4M3E4M3_SS_TNILNSN_7ScaleInE1ELSP_1EEEEEENS4_6LayoutINS5_IJNSA_ILi2EEESB_SB_EEENS5_IJSB_NSA_ILi0EEESV_EEEEENS5_IJNS4_10UnderscoreESY_SY_EEEEENS4_13SM90_TMA_LOADENS4_14ComposedLayoutINS4_7SwizzleILi1ELi4ELi3EEENS4_18smem_ptr_flag_bitsILi8EEENSS_INS5_IJNSA_ILi8EEESG_EEENS5_IJSG_SB_EEEEEEEvNS4_8identityES11_S1B_vS1C_EENS_8epilogue10collective6detail29Sm90TmaWarpSpecializedAdapterINS1F_15DefaultEpilogueISI_SJ_SJ_NS1E_6thread17LinearCombinationISI_Li1EffLNS1J_9ScaleType4KindE0ELNS_15FloatRoundStyleE2ESI_EENS1_15EpilogueDefaultEEEEEvvEEEEvNT_6ParamsE)
        /*0020*/ 	.word	0x00000000
.L_16:


//--------------------- .nv.compat                --------------------------
	.section	.nv.compat,"",@"SHT_CUDA_COMPAT_INFO"
	.align	4
        /*0000*/ 	.byte	0x02, 0x09, 0x01, 0x00, 0x02, 0x02, 0x04, 0x00, 0x02, 0x05, 0x05, 0x00, 0x03, 0x07, 0x01, 0x01
        /*0010*/ 	.byte	0x02, 0x03, 0x01, 0x00, 0x02, 0x06, 0x01, 0x00, 0x04, 0x0b, 0x08, 0x00, 0x00, 0x00, 0x00, 0x00
        /*0020*/ 	.byte	0x00, 0x00, 0x00, 0x00


//--------------------- .nv.info._ZN7cutlass13device_kernelINS_4gemm6kernel13GemmUniversalIN4cute5tupleIJiiiiEEENS1_10collective13CollectiveMmaINS1_37MainloopSm90TmaGmmaWarpSpecializedFP8ILi5ENS5_IJNS4_1CILi1EEESB_SB_EEENS1_35KernelTmaWarpSpecializedCooperativeEEENS5_IJNSA_ILi128EEESF_NSA_ILi32EEEEEENS_12float_e4m3_tENS5_IJlSB_lEEESI_SJ_NS4_8TiledMMAINS4_8MMA_AtomIJNS4_4SM904GMMA31MMA_64x128x32_F32E4M3E4M3_SS_TNILNSN_7ScaleInE1ELSP_1EEEEEENS4_6LayoutINS5_IJNSA_ILi2EEESB_SB_EEENS5_IJSB_NSA_ILi0EEESV_EEEEENS5_IJNS4_10UnderscoreESY_SY_EEEEENS4_13SM90_TMA_LOADENS4_14ComposedLayoutINS4_7SwizzleILi1ELi4ELi3EEENS4_18smem_ptr_flag_bitsILi8EEENSS_INS5_IJNSA_ILi8EEESG_EEENS5_IJSG_SB_EEEEEEEvNS4_8identityES11_S1B_vS1C_EENS_8epilogue10collective6detail29Sm90TmaWarpSpecializedAdapterINS1F_15DefaultEpilogueISI_SJ_SJ_NS1E_6thread17LinearCombinationISI_Li1EffLNS1J_9ScaleType4KindE0ELNS_15FloatRoundStyleE2ESI_EENS1_15EpilogueDefaultEEEEEvvEEEEvNT_6ParamsE --------------------------
	.section	.nv.info._ZN7cutlass13device_kernelINS_4gemm6kernel13GemmUniversalIN4cute5tupleIJiiiiEEENS1_10collective13CollectiveMmaINS1_37MainloopSm90TmaGmmaWarpSpecializedFP8ILi5ENS5_IJNS4_1CILi1EEESB_SB_EEENS1_35KernelTmaWarpSpecializedCooperativeEEENS5_IJNSA_ILi128EEESF_NSA_ILi32EEEEEENS_12float_e4m3_tENS5_IJlSB_lEEESI_SJ_NS4_8TiledMMAINS4_8MMA_AtomIJNS4_4SM904GMMA31MMA_64x128x32_F32E4M3E4M3_SS_TNILNSN_7ScaleInE1ELSP_1EEEEEENS4_6LayoutINS5_IJNSA_ILi2EEESB_SB_EEENS5_IJSB_NSA_ILi0EEESV_EEEEENS5_IJNS4_10UnderscoreESY_SY_EEEEENS4_13SM90_TMA_LOADENS4_14ComposedLayoutINS4_7SwizzleILi1ELi4ELi3EEENS4_18smem_ptr_flag_bitsILi8EEENSS_INS5_IJNSA_ILi8EEESG_EEENS5_IJSG_SB_EEEEEEEvNS4_8identityES11_S1B_vS1C_EENS_8epilogue10collective6detail29Sm90TmaWarpSpecializedAdapterINS1F_15DefaultEpilogueISI_SJ_SJ_NS1E_6thread17LinearCombinationISI_Li1EffLNS1J_9ScaleType4KindE0ELNS_15FloatRoundStyleE2ESI_EENS1_15EpilogueDefaultEEEEEvvEEEEvNT_6ParamsE,"",@"SHT_CUDA_INFO"
	.sectionflags	@""
	.align	4


	//----- nvinfo : EIATTR_CUDA_API_VERSION
	.align		4
        /*0000*/ 	.byte	0x04, 0x37
        /*0002*/ 	.short	(.L_18 - .L_17)
.L_17:
        /*0004*/ 	.word	0x00000082


	//----- nvinfo : EIATTR_KPARAM_INFO
	.align		4
.L_18:
        /*0008*/ 	.byte	0x04, 0x17
        /*000a*/ 	.short	(.L_20 - .L_19)
.L_19:
        /*000c*/ 	.word	0x00000000
        /*0010*/ 	.short	0x0000
        /*0012*/ 	.short	0x0070
        /*0014*/ 	.byte	0x00, 0xf0, 0x01, 0x10


	//----- nvinfo : EIATTR_SPARSE_MMA_MASK
	.align		4
.L_20:
        /*0018*/ 	.byte	0x03, 0x50
        /*001a*/ 	.short	0x0000


	//----- nvinfo : EIATTR_MAXREG_COUNT
	.align		4
        /*001c*/ 	.byte	0x03, 0x1b
        /*001e*/ 	.short	0x00a8


	//----- nvinfo : EIATTR_NUM_BARRIERS
	.align		4
        /*0020*/ 	.byte	0x02, 0x4c
        /*0022*/ 	.byte	0x01
	.zero		1


	//----- nvinfo : EIATTR_MERCURY_ISA_VERSION
	.align		4
        /*0024*/ 	.byte	0x03, 0x5f
        /*0026*/ 	.short	0x0101


	//----- nvinfo : EIATTR_INT_WARP_WIDE_INSTR_OFFSETS
	.align		4
        /*0028*/ 	.byte	0x04, 0x31
        /*002a*/ 	.short	(.L_22 - .L_21)


	//   ....[0]....
.L_21:
        /*002c*/ 	.word	0x000003f0


	//   ....[1]....
        /*0030*/ 	.word	0x00000400


	//   ....[2]....
        /*0034*/ 	.word	0x000004f0


	//----- nvinfo : EIATTR_COOP_GROUP_MASK_REGIDS
	.align		4
.L_22:
        /*0038*/ 	.byte	0x04, 0x29
        /*003a*/ 	.short	(.L_24 - .L_23)


	//   ....[0]....
.L_23:
        /*003c*/ 	.word	0xffffffff


	//   ....[1]....
        /*0040*/ 	.word	0xffffffff


	//   ....[2]....
        /*0044*/ 	.word	0xffffffff


	//   ....[3]....
        /*0048*/ 	.word	0xffffffff


	//   ....[4]....
        /*004c*/ 	.word	0xffffffff


	//----- nvinfo : EIATTR_COOP_GROUP_INSTR_OFFSETS
	.align		4
.L_24:
        /*0050*/ 	.byte	0x04, 0x28
        /*0052*/ 	.short	(.L_26 - .L_25)


	//   ....[0]....
.L_25:
        /*0054*/ 	.word	0x00000060


	//   ....[1]....
        /*0058*/ 	.word	0x00000070


	//   ....[2]....
        /*005c*/ 	.word	0x00000130


	//   ....[3]....
        /*0060*/ 	.word	0x000002e0


	//   ....[4]....
        /*0064*/ 	.word	0x00000fe0


	//----- nvinfo : EIATTR_REG_RECONFIG
	.align		4
.L_26:
        /*0068*/ 	.byte	0x01, 0x54
	.zero		2


	//----- nvinfo : EIATTR_MBARRIER_INSTR_OFFSETS
	.align		4
        /*006c*/ 	.byte	0x04, 0x39
        /*006e*/ 	.short	(.L_28 - .L_27)


	//   ....[0]....
.L_27:
        /*0070*/ 	.word	0x00000230
        /*0074*/ 	.word	0x000000ff
        /*0078*/ 	.word	0x00000000
        /*007c*/ 	.short	0x0100
        /*007e*/ 	.byte	0x08
	.zero		1


	//   ....[1]....
        /*0080*/ 	.word	0x00000240
        /*0084*/ 	.word	0x000000ff
        /*0088*/ 	.word	0x00000028
        /*008c*/ 	.short	0x0100
        /*008e*/ 	.byte	0x08
	.zero		1


	//   ....[2]....
        /*0090*/ 	.word	0x00000250
        /*0094*/ 	.word	0x000000ff
        /*0098*/ 	.word	0x00000008
        /*009c*/ 	.short	0x0100
        /*009e*/ 	.byte	0x08
	.zero		1


	//   ....[3]....
        /*00a0*/ 	.word	0x00000260
        /*00a4*/ 	.word	0x000000ff
        /*00a8*/ 	.word	0x00000030
        /*00ac*/ 	.short	0x0100
        /*00ae*/ 	.byte	0x08
	.zero		1


	//   ....[4]....
        /*00b0*/ 	.word	0x00000270
        /*00b4*/ 	.word	0x000000ff
        /*00b8*/ 	.word	0x00000010
        /*00bc*/ 	.short	0x0100
        /*00be*/ 	.byte	0x08
	.zero		1


	//   ....[5]....
        /*00c0*/ 	.word	0x00000280
        /*00c4*/ 	.word	0x000000ff
        /*00c8*/ 	.word	0x00000038
        /*00cc*/ 	.short	0x0100
        /*00ce*/ 	.byte	0x08
	.zero		1


	//   ....[6]....
        /*00d0*/ 	.word	0x00000290
        /*00d4*/ 	.word	0x000000ff
        /*00d8*/ 	.word	0x00000018
        /*00dc*/ 	.short	0x0100
        /*00de*/ 	.byte	0x08
	.zero		1


	//   ....[7]....
        /*00e0*/ 	.word	0x000002a0
        /*00e4*/ 	.word	0x000000ff
        /*00e8*/ 	.word	0x00000040
        /*00ec*/ 	.short	0x0100
        /*00ee*/ 	.byte	0x08
	.zero		1


	//   ....[8]....
        /*00f0*/ 	.word	0x000002b0
        /*00f4*/ 	.word	0x000000ff
        /*00f8*/ 	.word	0x00000020
        /*00fc*/ 	.short	0x0100
        /*00fe*/ 	.byte	0x08
	.zero		1


	//   ....[9]....
        /*0100*/ 	.word	0x000002c0
        /*0104*/ 	.word	0x000000ff
        /*0108*/ 	.word	0x00000048
        /*010c*/ 	.short	0x0100
        /*010e*/ 	.byte	0x08
	.zero		1


	//   ....[10]....
        /*0110*/ 	.word	0x00000540
        /*0114*/ 	.word	0x000000ff
        /*0118*/ 	.word	0x00000060
        /*011c*/ 	.short	0x0100
        /*011e*/ 	.byte	0x06
	.zero		1


	//   ....[11]....
        /*0120*/ 	.word	0x000005a0
        /*0124*/ 	.word	0x000000ff
        /*0128*/ 	.word	0x00000068
        /*012c*/ 	.short	0x0100
        /*012e*/ 	.byte	0x06
	.zero		1


	//   ....[12]....
        /*0130*/ 	.word	0x00001510
        /*0134*/ 	.word	0x000000ff
        /*0138*/ 	.word	0x00000000
        /*013c*/ 	.short	0x010a
        /*013e*/ 	.byte	0x06
	.zero		1


	//   ....[13]....
        /*0140*/ 	.word	0x00001550
        /*0144*/ 	.word	0x000000ff
        /*0148*/ 	.word	0x00000000
        /*014c*/ 	.short	0x010a
        /*014e*/ 	.byte	0x06
	.zero		1


	//   ....[14]....
        /*0150*/ 	.word	0x00001e30
        /*0154*/ 	.word	0x000000ff
        /*0158*/ 	.word	0x00000000
        /*015c*/ 	.short	0x010a
        /*015e*/ 	.byte	0x0c
	.zero		1


	//   ....[15]....
        /*0160*/ 	.word	0x00001e70
        /*0164*/ 	.word	0x000000ff
        /*0168*/ 	.word	0x00000000
        /*016c*/ 	.short	0x010a
        /*016e*/ 	.byte	0x0c
	.zero		1


	//   ....[16]....
        /*0170*/ 	.word	0x00002450
        /*0174*/ 	.word	0x000000ff
        /*0178*/ 	.word	0x00000000
        /*017c*/ 	.short	0x0101
        /*017e*/ 	.byte	0x08
	.zero		1


	//   ....[17]....
        /*0180*/ 	.word	0x00002aa0
        /*0184*/ 	.word	0x000000ff
        /*0188*/ 	.word	0x00000000
        /*018c*/ 	.short	0x0101
        /*018e*/ 	.byte	0x08
	.zero		1


	//   ....[18]....
        /*0190*/ 	.word	0x00008430
        /*0194*/ 	.word	0x00000013
        /*0198*/ 	.word	0x00000028
        /*019c*/ 	.short	0x010a
        /*019e*/ 	.byte	0x3f
	.zero		1


	//   ....[19]....
        /*01a0*/ 	.word	0x000087b0
        /*01a4*/ 	.word	0x00000008
        /*01a8*/ 	.word	0x00000068
        /*01ac*/ 	.short	0x0101
        /*01ae*/ 	.byte	0x3f
	.zero		1


	//   ....[20]....
        /*01b0*/ 	.word	0x00008ec0
        /*01b4*/ 	.word	0x00000006
        /*01b8*/ 	.word	0x00000000
        /*01bc*/ 	.short	0x010a
        /*01be*/ 	.byte	0x3f
	.zero		1


	//   ....[21]....
        /*01c0*/ 	.word	0x00008f40
        /*01c4*/ 	.word	0x00000007
        /*01c8*/ 	.word	0x00000000
        /*01cc*/ 	.short	0x010a
        /*01ce*/ 	.byte	0x3f
	.zero		1


	//   ....[22]....
        /*01d0*/ 	.word	0x00008fd0
        /*01d4*/ 	.word	0x0000000a
        /*01d8*/ 	.word	0x00000000
        /*01dc*/ 	.short	0x010a
        /*01de*/ 	.byte	0x3f
	.zero		1


	//   ....[23]....
        /*01e0*/ 	.word	0x00009060
        /*01e4*/ 	.word	0x0000000b
        /*01e8*/ 	.word	0x00000000
        /*01ec*/ 	.short	0x010a
        /*01ee*/ 	.byte	0x3f
	.zero		1


	//   ....[24]....
        /*01f0*/ 	.word	0x000090f0
        /*01f4*/ 	.word	0x00000003
        /*01f8*/ 	.word	0x00000000
        /*01fc*/ 	.short	0x010a
        /*01fe*/ 	.byte	0x3f
	.zero		1


	//   ....[25]....
        /*0200*/ 	.word	0x00009160
        /*0204*/ 	.word	0x0000000b
        /*0208*/ 	.word	0x00000000
        /*020c*/ 	.short	0x010a
        /*020e*/ 	.byte	0x3f
	.zero		1


	//   ....[26]....
        /*0210*/ 	.word	0x000091c0
        /*0214*/ 	.word	0x0000008c
        /*0218*/ 	.word	0x00000000
        /*021c*/ 	.short	0x010a
        /*021e*/ 	.byte	0x3f
	.zero		1


	//   ....[27]....
        /*0220*/ 	.word	0x00009290
        /*0224*/ 	.word	0x00000013
        /*0228*/ 	.word	0x00000028
        /*022c*/ 	.short	0x010a
        /*022e*/ 	.byte	0x3f
	.zero		1


	//   ....[28]....
        /*0230*/ 	.word	0x00009370
        /*0234*/ 	.word	0x00000006
        /*0238*/ 	.word	0x00000000
        /*023c*/ 	.short	0x010a
        /*023e*/ 	.byte	0x3f
	.zero		1


	//   ....[29]....
        /*0240*/ 	.word	0x000093c0
        /*0244*/ 	.word	0x00000007
        /*0248*/ 	.word	0x00000000
        /*024c*/ 	.short	0x010a
        /*024e*/ 	.byte	0x3f
	.zero		1


	//   ....[30]....
        /*0250*/ 	.word	0x00009410
        /*0254*/ 	.word	0x0000000a
        /*0258*/ 	.word	0x00000000
        /*025c*/ 	.short	0x010a
        /*025e*/ 	.byte	0x3f
	.zero		1


	//   ....[31]....
        /*0260*/ 	.word	0x00009460
        /*0264*/ 	.word	0x0000000b
        /*0268*/ 	.word	0x00000000
        /*026c*/ 	.short	0x010a
        /*026e*/ 	.byte	0x3f
	.zero		1


	//----- nvinfo : EIATTR_NUM_MBARRIERS
	.align		4
.L_28:
        /*0270*/ 	.byte	0x03, 0x38
        /*0272*/ 	.short	0x000c


	//----- nvinfo : EIATTR_EXIT_INSTR_OFFSETS
	.align		4
        /*0274*/ 	.byte	0x04, 0x1c
        /*0276*/ 	.short	(.L_30 - .L_29)


	//   ....[0]....
.L_29:
        /*0278*/ 	.word	0x000005f0


	//   ....[1]....
        /*027c*/ 	.word	0x00000eb0


	//   ....[2]....
        /*0280*/ 	.word	0x00007aa0


	//   ....[3]....
        /*0284*/ 	.word	0x000080d0


	//   ....[4]....
        /*0288*/ 	.word	0x00009140


	//----- nvinfo : EIATTR_MAX_THREADS
	.align		4
.L_30:
        /*028c*/ 	.byte	0x04, 0x05
        /*028e*/ 	.short	(.L_32 - .L_31)
.L_31:
        /*0290*/ 	.word	0x00000180
        /*0294*/ 	.word	0x00000001
        /*0298*/ 	.word	0x00000001


	//----- nvinfo : EIATTR_CRS_STACK_SIZE
	.align		4
.L_32:
        /*029c*/ 	.byte	0x04, 0x1e
        /*029e*/ 	.short	(.L_34 - .L_33)
.L_33:
        /*02a0*/ 	.word	0x00000000


	//----- nvinfo : EIATTR_CBANK_PARAM_SIZE
	.align		4
.L_34:
        /*02a4*/ 	.byte	0x03, 0x19
        /*02a6*/ 	.short	0x0470


	//----- nvinfo : EIATTR_PARAM_CBANK
	.align		4
        /*02a8*/ 	.byte	0x04, 0x0a
        /*02aa*/ 	.short	(.L_36 - .L_35)
	.align		4
.L_35:
        /*02ac*/ 	.word	index@(.nv.constant0._ZN7cutlass13device_kernelINS_4gemm6kernel13GemmUniversalIN4cute5tupleIJiiiiEEENS1_10collective13CollectiveMmaINS1_37MainloopSm90TmaGmmaWarpSpecializedFP8ILi5ENS5_IJNS4_1CILi1EEESB_SB_EEENS1_35KernelTmaWarpSpecializedCooperativeEEENS5_IJNSA_ILi128EEESF_NSA_ILi32EEEEEENS_12float_e4m3_tENS5_IJlSB_lEEESI_SJ_NS4_8TiledMMAINS4_8MMA_AtomIJNS4_4SM904GMMA31MMA_64x128x32_F32E4M3E4M3_SS_TNILNSN_7ScaleInE1ELSP_1EEEEEENS4_6LayoutINS5_IJNSA_ILi2EEESB_SB_EEENS5_IJSB_NSA_ILi0EEESV_EEEEENS5_IJNS4_10UnderscoreESY_SY_EEEEENS4_13SM90_TMA_LOADENS4_14ComposedLayoutINS4_7SwizzleILi1ELi4ELi3EEENS4_18smem_ptr_flag_bitsILi8EEENSS_INS5_IJNSA_ILi8EEESG_EEENS5_IJSG_SB_EEEEEEEvNS4_8identityES11_S1B_vS1C_EENS_8epilogue10collective6detail29Sm90TmaWarpSpecializedAdapterINS1F_15DefaultEpilogueISI_SJ_SJ_NS1E_6thread17LinearCombinationISI_Li1EffLNS1J_9ScaleType4KindE0ELNS_15FloatRoundStyleE2ESI_EENS1_15EpilogueDefaultEEEEEvvEEEEvNT_6ParamsE)
        /*02b0*/ 	.short	0x0210
        /*02b2*/ 	.short	0x0470


	//----- nvinfo : EIATTR_SW_WAR
	.align		4
.L_36:
        /*02b4*/ 	.byte	0x04, 0x36
        /*02b6*/ 	.short	(.L_38 - .L_37)
.L_37:
        /*02b8*/ 	.word	0x00000008
.L_38:


//--------------------- .nv.callgraph             --------------------------
	.section	.nv.callgraph,"",@"SHT_CUDA_CALLGRAPH"
	.align	4
	.sectionentsize	8
	.align		4
        /*0000*/ 	.word	0x00000000
	.align		4
        /*0004*/ 	.word	0xffffffff
	.align		4
        /*0008*/ 	.word	0x00000000
	.align		4
        /*000c*/ 	.word	0xfffffffe
	.align		4
        /*0010*/ 	.word	0x00000000
	.align		4
        /*0014*/ 	.word	0xfffffffd
	.align		4
        /*0018*/ 	.word	0x00000000
	.align		4
        /*001c*/ 	.word	0xfffffffc


//--------------------- .nv.constant4             --------------------------
	.section	.nv.constant4,"a",@progbits
	.align	8
	.align		8
.nv.constant4:
        /*0000*/ 	.dword	_ZN39_INTERNAL_94f7343d_4_k_cu_8cc2f858_49454cuda3std3__45__cpo5beginE
	.align		8
        /*0008*/ 	.dword	_ZN39_INTERNAL_94f7343d_4_k_cu_8cc2f858_49454cuda3std3__45__cpo3endE
	.align		8
        /*0010*/ 	.dword	_ZN39_INTERNAL_94f7343d_4_k_cu_8cc2f858_49454cuda3std3__45__cpo6cbeginE
	.align		8
        /*0018*/ 	.dword	_ZN39_INTERNAL_94f7343d_4_k_cu_8cc2f858_49454cuda3std3__45__cpo4cendE
	.align		8
        /*0020*/ 	.dword	_ZN39_INTERNAL_94f7343d_4_k_cu_8cc2f858_49454cuda3std3__441_GLOBAL__N__94f7343d_4_k_cu_8cc2f858_49456ignoreE
	.align		8
        /*0028*/ 	.dword	_ZN39_INTERNAL_94f7343d_4_k_cu_8cc2f858_49454cuda3std3__419piecewise_constructE
	.align		8
        /*0030*/ 	.dword	_ZN39_INTERNAL_94f7343d_4_k_cu_8cc2f858_49454cuda3std3__48in_placeE
	.align		8
        /*0038*/ 	.dword	_ZN39_INTERNAL_94f7343d_4_k_cu_8cc2f858_49454cuda3std6ranges3__45__cpo4swapE
	.align		8
        /*0040*/ 	.dword	_ZN39_INTERNAL_94f7343d_4_k_cu_8cc2f858_49454cuda3std6ranges3__45__cpo9iter_moveE
	.align		8
        /*0048*/ 	.dword	_ZN39_INTERNAL_94f7343d_4_k_cu_8cc2f858_49454cute7productE
	.align		8
        /*0050*/ 	.dword	_ZN39_INTERNAL_94f7343d_4_k_cu_8cc2f858_49454cute1_E


//--------------------- .text._ZN7cutlass13device_kernelINS_4gemm6kernel13GemmUniversalIN4cute5tupleIJiiiiEEENS1_10collective13CollectiveMmaINS1_37MainloopSm90TmaGmmaWarpSpecializedFP8ILi5ENS5_IJNS4_1CILi1EEESB_SB_EEENS1_35KernelTmaWarpSpecializedCooperativeEEENS5_IJNSA_ILi128EEESF_NSA_ILi32EEEEEENS_12float_e4m3_tENS5_IJlSB_lEEESI_SJ_NS4_8TiledMMAINS4_8MMA_AtomIJNS4_4SM904GMMA31MMA_64x128x32_F32E4M3E4M3_SS_TNILNSN_7ScaleInE1ELSP_1EEEEEENS4_6LayoutINS5_IJNSA_ILi2EEESB_SB_EEENS5_IJSB_NSA_ILi0EEESV_EEEEENS5_IJNS4_10UnderscoreESY_SY_EEEEENS4_13SM90_TMA_LOADENS4_14ComposedLayoutINS4_7SwizzleILi1ELi4ELi3EEENS4_18smem_ptr_flag_bitsILi8EEENSS_INS5_IJNSA_ILi8EEESG_EEENS5_IJSG_SB_EEEEEEEvNS4_8identityES11_S1B_vS1C_EENS_8epilogue10collective6detail29Sm90TmaWarpSpecializedAdapterINS1F_15DefaultEpilogueISI_SJ_SJ_NS1E_6thread17LinearCombinationISI_Li1EffLNS1J_9ScaleType4KindE0ELNS_15FloatRoundStyleE2ESI_EENS1_15EpilogueDefaultEEEEEvvEEEEvNT_6ParamsE --------------------------
	.section	.text._ZN7cutlass13device_kernelINS_4gemm6kernel13GemmUniversalIN4cute5tupleIJiiiiEEENS1_10collective13CollectiveMmaINS1_37MainloopSm90TmaGmmaWarpSpecializedFP8ILi5ENS5_IJNS4_1CILi1EEESB_SB_EEENS1_35KernelTmaWarpSpecializedCooperativeEEENS5_IJNSA_ILi128EEESF_NSA_ILi32EEEEEENS_12float_e4m3_tENS5_IJlSB_lEEESI_SJ_NS4_8TiledMMAINS4_8MMA_AtomIJNS4_4SM904GMMA31MMA_64x128x32_F32E4M3E4M3_SS_TNILNSN_7ScaleInE1ELSP_1EEEEEENS4_6LayoutINS5_IJNSA_ILi2EEESB_SB_EEENS5_IJSB_NSA_ILi0EEESV_EEEEENS5_IJNS4_10UnderscoreESY_SY_EEEEENS4_13SM90_TMA_LOADENS4_14ComposedLayoutINS4_7SwizzleILi1ELi4ELi3EEENS4_18smem_ptr_flag_bitsILi8EEENSS_INS5_IJNSA_ILi8EEESG_EEENS5_IJSG_SB_EEEEEEEvNS4_8identityES11_S1B_vS1C_EENS_8epilogue10collective6detail29Sm90TmaWarpSpecializedAdapterINS1F_15DefaultEpilogueISI_SJ_SJ_NS1E_6thread17LinearCombinationISI_Li1EffLNS1J_9ScaleType4KindE0ELNS_15FloatRoundStyleE2ESI_EENS1_15EpilogueDefaultEEEEEvvEEEEvNT_6ParamsE,"ax",@progbits
	.align	128
.text._ZN7cutlass13device_kernelINS_4gemm6kernel13GemmUniversalIN4cute5tupleIJiiiiEEENS1_10collective13CollectiveMmaINS1_37MainloopSm90TmaGmmaWarpSpecializedFP8ILi5ENS5_IJNS4_1CILi1EEESB_SB_EEENS1_35KernelTmaWarpSpecializedCooperativeEEENS5_IJNSA_ILi128EEESF_NSA_ILi32EEEEEENS_12float_e4m3_tENS5_IJlSB_lEEESI_SJ_NS4_8TiledMMAINS4_8MMA_AtomIJNS4_4SM904GMMA31MMA_64x128x32_F32E4M3E4M3_SS_TNILNSN_7ScaleInE1ELSP_1EEEEEENS4_6LayoutINS5_IJNSA_ILi2EEESB_SB_EEENS5_IJSB_NSA_ILi0EEESV_EEEEENS5_IJNS4_10UnderscoreESY_SY_EEEEENS4_13SM90_TMA_LOADENS4_14ComposedLayoutINS4_7SwizzleILi1ELi4ELi3EEENS4_18smem_ptr_flag_bitsILi8EEENSS_INS5_IJNSA_ILi8EEESG_EEENS5_IJSG_SB_EEEEEEEvNS4_8identityES11_S1B_vS1C_EENS_8epilogue10collective6detail29Sm90TmaWarpSpecializedAdapterINS1F_15DefaultEpilogueISI_SJ_SJ_NS1E_6thread17LinearCombinationISI_Li1EffLNS1J_9ScaleType4KindE0ELNS_15FloatRoundStyleE2ESI_EENS1_15EpilogueDefaultEEEEEvvEEEEvNT_6ParamsE:
        .type           _ZN7cutlass13device_kernelINS_4gemm6kernel13GemmUniversalIN4cute5tupleIJiiiiEEENS1_10collective13CollectiveMmaINS1_37MainloopSm90TmaGmmaWarpSpecializedFP8ILi5ENS5_IJNS4_1CILi1EEESB_SB_EEENS1_35KernelTmaWarpSpecializedCooperativeEEENS5_IJNSA_ILi128EEESF_NSA_ILi32EEEEEENS_12float_e4m3_tENS5_IJlSB_lEEESI_SJ_NS4_8TiledMMAINS4_8MMA_AtomIJNS4_4SM904GMMA31MMA_64x128x32_F32E4M3E4M3_SS_TNILNSN_7ScaleInE1ELSP_1EEEEEENS4_6LayoutINS5_IJNSA_ILi2EEESB_SB_EEENS5_IJSB_NSA_ILi0EEESV_EEEEENS5_IJNS4_10UnderscoreESY_SY_EEEEENS4_13SM90_TMA_LOADENS4_14ComposedLayoutINS4_7SwizzleILi1ELi4ELi3EEENS4_18smem_ptr_flag_bitsILi8EEENSS_INS5_IJNSA_ILi8EEESG_EEENS5_IJSG_SB_EEEEEEEvNS4_8identityES11_S1B_vS1C_EENS_8epilogue10collective6detail29Sm90TmaWarpSpecializedAdapterINS1F_15DefaultEpilogueISI_SJ_SJ_NS1E_6thread17LinearCombinationISI_Li1EffLNS1J_9ScaleType4KindE0ELNS_15FloatRoundStyleE2ESI_EENS1_15EpilogueDefaultEEEEEvvEEEEvNT_6ParamsE,@function
        .size           _ZN7cutlass13device_kernelINS_4gemm6kernel13GemmUniversalIN4cute5tupleIJiiiiEEENS1_10collective13CollectiveMmaINS1_37MainloopSm90TmaGmmaWarpSpecializedFP8ILi5ENS5_IJNS4_1CILi1EEESB_SB_EEENS1_35KernelTmaWarpSpecializedCooperativeEEENS5_IJNSA_ILi128EEESF_NSA_ILi32EEEEEENS_12float_e4m3_tENS5_IJlSB_lEEESI_SJ_NS4_8TiledMMAINS4_8MMA_AtomIJNS4_4SM904GMMA31MMA_64x128x32_F32E4M3E4M3_SS_TNILNSN_7ScaleInE1ELSP_1EEEEEENS4_6LayoutINS5_IJNSA_ILi2EEESB_SB_EEENS5_IJSB_NSA_ILi0EEESV_EEEEENS5_IJNS4_10UnderscoreESY_SY_EEEEENS4_13SM90_TMA_LOADENS4_14ComposedLayoutINS4_7SwizzleILi1ELi4ELi3EEENS4_18smem_ptr_flag_bitsILi8EEENSS_INS5_IJNSA_ILi8EEESG_EEENS5_IJSG_SB_EEEEEEEvNS4_8identityES11_S1B_vS1C_EENS_8epilogue10collective6detail29Sm90TmaWarpSpecializedAdapterINS1F_15DefaultEpilogueISI_SJ_SJ_NS1E_6thread17LinearCombinationISI_Li1EffLNS1J_9ScaleType4KindE0ELNS_15FloatRoundStyleE2ESI_EENS1_15EpilogueDefaultEEEEEvvEEEEvNT_6ParamsE,(.L_x_203 - _ZN7cutlass13device_kernelINS_4gemm6kernel13GemmUniversalIN4cute5tupleIJiiiiEEENS1_10collective13CollectiveMmaINS1_37MainloopSm90TmaGmmaWarpSpecializedFP8ILi5ENS5_IJNS4_1CILi1EEESB_SB_EEENS1_35KernelTmaWarpSpecializedCooperativeEEENS5_IJNSA_ILi128EEESF_NSA_ILi32EEEEEENS_12float_e4m3_tENS5_IJlSB_lEEESI_SJ_NS4_8TiledMMAINS4_8MMA_AtomIJNS4_4SM904GMMA31MMA_64x128x32_F32E4M3E4M3_SS_TNILNSN_7ScaleInE1ELSP_1EEEEEENS4_6LayoutINS5_IJNSA_ILi2EEESB_SB_EEENS5_IJSB_NSA_ILi0EEESV_EEEEENS5_IJNS4_10UnderscoreESY_SY_EEEEENS4_13SM90_TMA_LOADENS4_14ComposedLayoutINS4_7SwizzleILi1ELi4ELi3EEENS4_18smem_ptr_flag_bitsILi8EEENSS_INS5_IJNSA_ILi8EEESG_EEENS5_IJSG_SB_EEEEEEEvNS4_8identityES11_S1B_vS1C_EENS_8epilogue10collective6detail29Sm90TmaWarpSpecializedAdapterINS1F_15DefaultEpilogueISI_SJ_SJ_NS1E_6thread17LinearCombinationISI_Li1EffLNS1J_9ScaleType4KindE0ELNS_15FloatRoundStyleE2ESI_EENS1_15EpilogueDefaultEEEEEvvEEEEvNT_6ParamsE)
        .other          _ZN7cutlass13device_kernelINS_4gemm6kernel13GemmUniversalIN4cute5tupleIJiiiiEEENS1_10collective13CollectiveMmaINS1_37MainloopSm90TmaGmmaWarpSpecializedFP8ILi5ENS5_IJNS4_1CILi1EEESB_SB_EEENS1_35KernelTmaWarpSpecializedCooperativeEEENS5_IJNSA_ILi128EEESF_NSA_ILi32EEEEEENS_12float_e4m3_tENS5_IJlSB_lEEESI_SJ_NS4_8TiledMMAINS4_8MMA_AtomIJNS4_4SM904GMMA31MMA_64x128x32_F32E4M3E4M3_SS_TNILNSN_7ScaleInE1ELSP_1EEEEEENS4_6LayoutINS5_IJNSA_ILi2EEESB_SB_EEENS5_IJSB_NSA_ILi0EEESV_EEEEENS5_IJNS4_10UnderscoreESY_SY_EEEEENS4_13SM90_TMA_LOADENS4_14ComposedLayoutINS4_7SwizzleILi1ELi4ELi3EEENS4_18smem_ptr_flag_bitsILi8EEENSS_INS5_IJNSA_ILi8EEESG_EEENS5_IJSG_SB_EEEEEEEvNS4_8identityES11_S1B_vS1C_EENS_8epilogue10collective6detail29Sm90TmaWarpSpecializedAdapterINS1F_15DefaultEpilogueISI_SJ_SJ_NS1E_6thread17LinearCombinationISI_Li1EffLNS1J_9ScaleType4KindE0ELNS_15FloatRoundStyleE2ESI_EENS1_15EpilogueDefaultEEEEEvvEEEEvNT_6ParamsE,@"STO_CUDA_ENTRY STV_DEFAULT"
_ZN7cutlass13device_kernelINS_4gemm6kernel13GemmUniversalIN4cute5tupleIJiiiiEEENS1_10collective13CollectiveMmaINS1_37MainloopSm90TmaGmmaWarpSpecializedFP8ILi5ENS5_IJNS4_1CILi1EEESB_SB_EEENS1_35KernelTmaWarpSpecializedCooperativeEEENS5_IJNSA_ILi128EEESF_NSA_ILi32EEEEEENS_12float_e4m3_tENS5_IJlSB_lEEESI_SJ_NS4_8TiledMMAINS4_8MMA_AtomIJNS4_4SM904GMMA31MMA_64x128x32_F32E4M3E4M3_SS_TNILNSN_7ScaleInE1ELSP_1EEEEEENS4_6LayoutINS5_IJNSA_ILi2EEESB_SB_EEENS5_IJSB_NSA_ILi0EEESV_EEEEENS5_IJNS4_10UnderscoreESY_SY_EEEEENS4_13SM90_TMA_LOADENS4_14ComposedLayoutINS4_7SwizzleILi1ELi4ELi3EEENS4_18smem_ptr_flag_bitsILi8EEENSS_INS5_IJNSA_ILi8EEESG_EEENS5_IJSG_SB_EEEEEEEvNS4_8identityES11_S1B_vS1C_EENS_8epilogue10collective6detail29Sm90TmaWarpSpecializedAdapterINS1F_15DefaultEpilogueISI_SJ_SJ_NS1E_6thread17LinearCombinationISI_Li1EffLNS1J_9ScaleType4KindE0ELNS_15FloatRoundStyleE2ESI_EENS1_15EpilogueDefaultEEEEEvvEEEEvNT_6ParamsE:
[----:B------:R-:W-:Y:S01]  /*0000*/  LDC R1, c[0x0][0x28] ;  /* 0x00000a00ff017b82 */ /* 0x000fe20000000800 */
[----:B------:R-:W0:Y:S01]  /*0010*/  S2R R0, SR_TID.X ;  /* 0x0000000000007919 */ /* 0x000e220000002100 */
[----:B------:R-:W-:Y:S01]  /*0020*/  ELECT P0, URZ, PT ;  /* 0x00000000003f782f */ /* 0x000fe20003800000 */
[----:B------:R-:W-:Y:S01]  /*0030*/  BSSY B0, `(.L_x_0) ;  /* 0x000000f000007945 */ /* 0x000fe20003800000 */
[--C-:B0-----:R-:W-:Y:S02]  /*0040*/  SHF.R.U32.HI R2, RZ, 0x5, R0.reuse ;  /* 0x00000005ff027819 */ /* 0x101fe40000011600 */
[----:B------:R-:W-:-:S03]  /*0050*/  SHF.R.U32.HI R3, RZ, 0x7, R0 ;  /* 0x00000007ff037819 */ /* 0x000fc60000011600 */
[----:B------:R-:W0:Y:S04]  /*0060*/  SHFL.IDX PT, R5, R2, RZ, 0x1f ;  /* 0x00001fff02057589 */ /* 0x000e2800000e0000 */
[----:B------:R1:W2:Y:S01]  /*0070*/  SHFL.IDX PT, R6, R3, RZ, 0x1f ;  /* 0x00001fff03067589 */ /* 0x0002a200000e0000 */
[----:B0-----:R-:W-:-:S13]  /*0080*/  ISETP.NE.OR P0, PT, R5, RZ, !P0 ;  /* 0x000000ff0500720c */ /* 0x001fda0004705670 */
[----:B-12---:R-:W-:Y:S05]  /*0090*/  @P0 BRA `(.L_x_1) ;  /* 0x0000000000200947 */ /* 0x006fea0003800000 */
[----:B------:R-:W-:Y:S02]  /*00a0*/  ULDC.64 UR4, c[0x0][0x198] ;  /* 0x0000660000047ab9 */ /* 0x000fe40000000a00 */
[----:B------:R-:W-:Y:S02]  /*00b0*/  UIADD3 UR6, UP0, UR4, 0xf0, URZ ;  /* 0x000000f004067890 */ /* 0x000fe4000ff1e03f */
[----:B------:R-:W-:Y:S02]  /*00c0*/  UIADD3 UR4, UP1, UR4, 0x1f0, URZ ;  /* 0x000001f004047890 */ /* 0x000fe4000ff3e03f */
[----:B------:R-:W-:Y:S02]  /*00d0*/  UIADD3.X UR7, URZ, UR5, URZ, UP0, !UPT ;  /* 0x000000053f077290 */ /* 0x000fe400087fe43f */
[----:B------:R-:W-:-:S07]  /*00e0*/  UIADD3.X UR5, URZ, UR5, URZ, UP1, !UPT ;  /* 0x000000053f057290 */ /* 0x000fce0008ffe43f */
[----:B------:R0:W-:Y:S02]  /*00f0*/  UTMACCTL.PF [UR6] ;  /* 0x00000000060079b9 */ /* 0x0001e40008040000 */
[----:B------:R0:W-:Y:S02]  /*0100*/  UTMACCTL.PF [UR4] ;  /* 0x00000000040079b9 */ /* 0x0001e40008040000 */
[----:B0-----:R-:W-:Y:S01]  /*0110*/  NOP ;  /* 0x0000000000007918 */ /* 0x001fe20000000000 */
.L_x_1:
[----:B------:R-:W-:Y:S05]  /*0120*/  BSYNC B0 ;  /* 0x0000000000007941 */ /* 0x000fea0003800000 */
.L_x_0:
[----:B------:R-:W0:Y:S02]  /*0130*/  SHFL.IDX PT, R3, R2, RZ, 0x1f ;  /* 0x00001fff02037589 */ /* 0x000e2400000e0000 */
[----:B0-----:R-:W-:-:S13]  /*0140*/  ISETP.NE.AND P0, PT, R3, RZ, PT ;  /* 0x000000ff0300720c */ /* 0x001fda0003f05270 */
[----:B------:R-:W-:Y:S05]  /*0150*/  @P0 BRA `(.L_x_2) ;  /* 0x0000000000600947 */ /* 0x000fea0003800000 */
[----:B------:R-:W0:Y:S01]  /*0160*/  S2UR UR8, SR_CgaCtaId ;  /* 0x00000000000879c3 */ /* 0x000e220000008800 */
[----:B------:R-:W-:Y:S01]  /*0170*/  UMOV UR4, 0x400 ;  /* 0x0000040000047882 */ /* 0x000fe20000000000 */
[----:B------:R-:W-:Y:S01]  /*0180*/  UMOV UR5, 0x1 ;  /* 0x0000000100057882 */ /* 0x000fe20000000000 */
[----:B------:R-:W-:Y:S01]  /*0190*/  UMOV UR6, 0x100 ;  /* 0x0000010000067882 */ /* 0x000fe20000000000 */
[----:B------:R-:W-:Y:S01]  /*01a0*/  ELECT P0, URZ, PT ;  /* 0x00000000003f782f */ /* 0x000fe20003800000 */
[----:B------:R-:W-:-:S04]  /*01b0*/  UIADD3 UR6, -UR6, 0x100000, URZ ;  /* 0x0010000006067890 */ /* 0x000fc8000fffe13f */
[----:B------:R-:W-:Y:S02]  /*01c0*/  USHF.L.U32 UR7, UR6, 0xb, URZ ;  /* 0x0000000b06077899 */ /* 0x000fe4000800063f */
[----:B------:R-:W-:Y:S02]  /*01d0*/  USHF.L.U32 UR6, UR6, 0x1, URZ ;  /* 0x0000000106067899 */ /* 0x000fe4000800063f */
[----:B0-----:R-:W-:Y:S02]  /*01e0*/  ULEA UR8, UR8, UR4, 0x18 ;  /* 0x0000000408087291 */ /* 0x001fe4000f8ec03f */
[----:B------:R-:W-:-:S04]  /*01f0*/  UIADD3 UR4, -UR5, 0x100000, URZ ;  /* 0x0010000005047890 */ /* 0x000fc8000fffe13f */
[----:B------:R-:W-:Y:S02]  /*0200*/  USHF.L.U32 UR5, UR4, 0xb, URZ ;  /* 0x0000000b04057899 */ /* 0x000fe4000800063f */
[----:B------:R-:W-:Y:S01]  /*0210*/  USHF.L.U32 UR4, UR4, 0x1, URZ ;  /* 0x0000000104047899 */ /* 0x000fe2000800063f */
[----:B------:R-:W0:Y:S11]  /*0220*/  FENCE.VIEW.ASYNC.S ;  /* 0x00000000000073c6 */ /* 0x000e360000000000 */
[----:B0-----:R0:W1:Y:S01]  /*0230*/  SYNCS.EXCH.64 URZ, [UR8], UR4 ;  /* 0x00000004083f75b2 */ /* 0x0010620008000100 */
[----:B------:R0:W2:Y:S01]  /*0240*/  SYNCS.EXCH.64 URZ, [UR8+0x28], UR6 ;  /* 0x00002806083f75b2 */ /* 0x0000a20008000100 */
[----:B------:R0:W3:Y:S01]  /*0250*/  SYNCS.EXCH.64 URZ, [UR8+0x8], UR4 ;  /* 0x00000804083f75b2 */ /* 0x0000e20008000100 */
[----:B------:R0:W4:Y:S01]  /*0260*/  SYNCS.EXCH.64 URZ, [UR8+0x30], UR6 ;  /* 0x00003006083f75b2 */ /* 0x0001220008000100 */
[----:B------:R0:W0:Y:S01]  /*0270*/  SYNCS.EXCH.64 URZ, [UR8+0x10], UR4 ;  /* 0x00001004083f75b2 */ /* 0x0000220008000100 */
[----:B------:R0:W0:Y:S01]  /*0280*/  SYNCS.EXCH.64 URZ, [UR8+0x38], UR6 ;  /* 0x00003806083f75b2 */ /* 0x0000220008000100 */
[----:B------:R0:W0:Y:S01]  /*0290*/  SYNCS.EXCH.64 URZ, [UR8+0x18], UR4 ;  /* 0x00001804083f75b2 */ /* 0x0000220008000100 */
[----:B------:R0:W0:Y:S01]  /*02a0*/  SYNCS.EXCH.64 URZ, [UR8+0x40], UR6 ;  /* 0x00004006083f75b2 */ /* 0x0000220008000100 */
[----:B------:R0:W0:Y:S01]  /*02b0*/  SYNCS.EXCH.64 URZ, [UR8+0x20], UR4 ;  /* 0x00002004083f75b2 */ /* 0x0000220008000100 */
[----:B------:R0:W0:Y:S01]  /*02c0*/  SYNCS.EXCH.64 URZ, [UR8+0x48], UR6 ;  /* 0x00004806083f75b2 */ /* 0x0000220008000100 */
[----:B------:R-:W-:Y:S01]  /*02d0*/  NOP ;  /* 0x0000000000007918 */ /* 0x000fe20000000000 */
.L_x_2:
[----:B------:R-:W5:Y:S01]  /*02e0*/  SHFL.IDX PT, R2, R2, RZ, 0x1f ;  /* 0x00001fff02027589 */ /* 0x000f6200000e0000 */
[----:B------:R-:W1:Y:S01]  /*02f0*/  LDC R3, c[0x0][0x65c] ;  /* 0x00019700ff037b82 */ /* 0x000e620000000800 */
[----:B------:R-:W-:Y:S02]  /*0300*/  ELECT P0, URZ, PT ;  /* 0x00000000003f782f */ /* 0x000fe40003800000 */
[----:B------:R-:W-:Y:S01]  /*0310*/  SHF.R.S32.HI R4, RZ, 0x1f, R5 ;  /* 0x0000001fff047819 */ /* 0x000fe20000011405 */
[----:B------:R-:W2:Y:S01]  /*0320*/  S2R R10, SR_CTAID.Y ;  /* 0x00000000000a7919 */ /* 0x000ea20000002600 */
[----:B0-----:R-:W-:Y:S01]  /*0330*/  UMOV UR4, 0x20 ;  /* 0x0000002000047882 */ /* 0x001fe20000000000 */
[C---:B------:R-:W-:Y:S01]  /*0340*/  ISETP.NE.AND P3, PT, R6.reuse, RZ, PT ;  /* 0x000000ff0600720c */ /* 0x040fe20003f65270 */
[----:B------:R-:W-:Y:S01]  /*0350*/  VIADD R11, R6, 0xffffffff ;  /* 0xffffffff060b7836 */ /* 0x000fe20000000000 */
[----:B------:R-:W0:Y:S01]  /*0360*/  S2R R8, SR_CTAID.X ;  /* 0x0000000000087919 */ /* 0x000e220000002500 */
[----:B------:R-:W-:Y:S01]  /*0370*/  LEA.HI R4, R4, R5, RZ, 0x2 ;  /* 0x0000000504047211 */ /* 0x000fe200078f10ff */
[----:B------:R-:W-:Y:S01]  /*0380*/  NOP ;  /* 0x0000000000007918 */ /* 0x000fe20000000000 */
[----:B------:R-:W-:Y:S01]  /*0390*/  NOP ;  /* 0x0000000000007918 */ /* 0x000fe20000000000 */
[----:B------:R-:W-:-:S02]  /*03a0*/  ISETP.GE.U32.AND P1, PT, R11, 0x2, PT ;  /* 0x000000020b00780c */ /* 0x000fc40003f26070 */
[----:B------:R-:W-:-:S05]  /*03b0*/  LOP3.LUT R4, R4, 0xfffffffc, RZ, 0xc0, !PT ;  /* 0xfffffffc04047812 */ /* 0x000fca00078ec0ff */
[----:B------:R-:W-:Y:S01]  /*03c0*/  IMAD.IADD R5, R5, 0x1, -R4 ;  /* 0x0000000105057824 */ /* 0x000fe200078e0a04 */
[----:B-----5:R-:W-:Y:S02]  /*03d0*/  ISETP.NE.OR P0, PT, R2, RZ, !P0 ;  /* 0x000000ff0200720c */ /* 0x020fe40004705670 */
[----:B-1----:R-:W-:-:S11]  /*03e0*/  ISETP.NE.AND P2, PT, R3, 0x1, PT ;  /* 0x000000010300780c */ /* 0x002fd60003f45270 */
[----:B------:R-:W-:Y:S01]  /*03f0*/  VOTEU.ALL UP0, P0 ;  /* 0x00000000003f7886 */ /* 0x000fe20000000000 */
[----:B------:R-:W-:Y:S01]  /*0400*/  VOTEU.ALL UP1, P0 ;  /* 0x00000000003f7886 */ /* 0x000fe20000020000 */
[----:B------:R-:W0:Y:S01]  /*0410*/  @P2 LDC R9, c[0x0][0x10] ;  /* 0x00000400ff092b82 */ /* 0x000e220000000800 */
[----:B--2---:R-:W-:Y:S02]  /*0420*/  @P2 IMAD.MOV.U32 R2, RZ, RZ, R10 ;  /* 0x000000ffff022224 */ /* 0x004fe400078e000a */
[----:B------:R-:W-:Y:S01]  /*0430*/  @!UP0 UMOV UR6, 0x400 ;  /* 0x0000040000068882 */ /* 0x000fe20000000000 */
[----:B------:R-:W-:-:S04]  /*0440*/  @!UP0 UIADD3 UR4, -UR4, 0x100000, URZ ;  /* 0x0010000004048890 */ /* 0x000fc8000fffe13f */
[----:B------:R-:W-:Y:S02]  /*0450*/  @!UP0 USHF.L.U32 UR5, UR4, 0xb, URZ ;  /* 0x0000000b04058899 */ /* 0x000fe4000800063f */
[----:B------:R-:W-:Y:S01]  /*0460*/  @!UP0 USHF.L.U32 UR4, UR4, 0x1, URZ ;  /* 0x0000000104048899 */ /* 0x000fe2000800063f */
[----:B------:R-:W-:Y:S02]  /*0470*/  @P2 IMAD.MOV.U32 R3, RZ, RZ, RZ ;  /* 0x000000ffff032224 */ /* 0x000fe400078e00ff */
[----:B------:R-:W-:Y:S01]  /*0480*/  @P2 IMAD.MOV.U32 R13, RZ, RZ, RZ ;  /* 0x000000ffff0d2224 */ /* 0x000fe200078e00ff */
[----:B------:R-:W1:Y:S08]  /*0490*/  @!UP0 S2UR UR7, SR_CgaCtaId ;  /* 0x00000000000789c3 */ /* 0x000e700000008800 */
[----:B------:R-:W2:Y:S01]  /*04a0*/  @!P2 LDC R7, c[0x0][0xc] ;  /* 0x00000300ff07ab82 */ /* 0x000ea20000000800 */
[----:B0-----:R-:W-:-:S04]  /*04b0*/  @P2 IMAD.WIDE.U32 R2, R8, R9, R2 ;  /* 0x0000000908022225 */ /* 0x001fc800078e0002 */
[----:B------:R-:W-:Y:S02]  /*04c0*/  IMAD.MOV.U32 R9, RZ, RZ, RZ ;  /* 0x000000ffff097224 */ /* 0x000fe400078e00ff */
[----:B------:R-:W-:Y:S01]  /*04d0*/  @P2 IMAD.IADD R3, R3, 0x1, R13 ;  /* 0x0000000103032824 */ /* 0x000fe200078e020d */
[----:B-1----:R-:W-:Y:S01]  /*04e0*/  @!UP0 ULEA UR6, UR7, UR6, 0x18 ;  /* 0x0000000607068291 */ /* 0x002fe2000f8ec03f */
[----:B------:R-:W-:Y:S01]  /*04f0*/  VOTEU.ALL UP0, P0 ;  /* 0x00000000003f7886 */ /* 0x000fe20000000000 */
[----:B------:R-:W-:-:S04]  /*0500*/  ISETP.NE.AND P0, PT, R5, 0x3, PT ;  /* 0x000000030500780c */ /* 0x000fc80003f05270 */
[----:B------:R-:W-:-:S04]  /*0510*/  ISETP.EQ.OR P0, PT, R5, RZ, !P0 ;  /* 0x000000ff0500720c */ /* 0x000fc80004702670 */
[----:B------:R-:W-:Y:S01]  /*0520*/  ISETP.EQ.AND P0, PT, R6, RZ, P0 ;  /* 0x000000ff0600720c */ /* 0x000fe20000702270 */
[----:B------:R-:W0:Y:S02]  /*0530*/  FENCE.VIEW.ASYNC.S ;  /* 0x00000000000073c6 */ /* 0x000e240000000000 */
[----:B0-----:R0:W3:Y:S01]  /*0540*/  @!UP0 SYNCS.EXCH.64 URZ, [UR6+0x60], UR4 ;  /* 0x00006004063f85b2 */ /* 0x0010e20008000100 */
[----:B--2---:R-:W-:Y:S01]  /*0550*/  @!P2 IMAD.WIDE.U32 R6, R7, R10, R8 ;  /* 0x0000000a0706a225 */ /* 0x004fe200078e0008 */
[----:B------:R-:W-:-:S03]  /*0560*/  SEL R4, RZ, 0x1, !P0 ;  /* 0x00000001ff047807 */ /* 0x000fc60004000000 */
[----:B------:R-:W-:Y:S02]  /*0570*/  @!P2 IMAD.MOV.U32 R2, RZ, RZ, R6 ;  /* 0x000000ffff02a224 */ /* 0x000fe400078e0006 */
[----:B------:R-:W-:Y:S01]  /*0580*/  @!P2 IMAD.MOV.U32 R3, RZ, RZ, R7 ;  /* 0x000000ffff03a224 */ /* 0x000fe200078e0007 */
[----:B------:R-:W-:Y:S01]  /*0590*/  SEL R4, R4, 0x2, P1 ;  /* 0x0000000204047807 */ /* 0x000fe20000800000 */
[----:B------:R0:W3:Y:S01]  /*05a0*/  @!UP1 SYNCS.EXCH.64 URZ, [UR6+0x68], UR4 ;  /* 0x00006804063f95b2 */ /* 0x0000e20008000100 */
[----:B------:R-:W-:Y:S01]  /*05b0*/  NOP ;  /* 0x0000000000007918 */ /* 0x000fe20000000000 */
[----:B---34-:R-:W-:Y:S06]  /*05c0*/  BAR.SYNC.DEFER_BLOCKING 0x0 ;  /* 0x0000000000007b1d */ /* 0x018fec0000010000 */
[----:B------:R-:W-:Y:S05]  /*05d0*/  @!P3 BRA `(.L_x_3) ;  /* 0x000000740034b947 */ /* 0x000fea0003800000 */
[----:B------:R-:W-:-:S13]  /*05e0*/  ISETP.GT.U32.AND P0, PT, R11, 0x1, PT ;  /* 0x000000010b00780c */ /* 0x000fda0003f04070 */
[----:B0-----:R-:W-:Y:S05]  /*05f0*/  @P0 EXIT ;  /* 0x000000000000094d */ /* 0x001fea0003800000 */
[----:B------:R-:W-:Y:S01]  /*0600*/  ULDC.64 UR4, c[0x0][0x650] ;  /* 0x0001940000047ab9 */ /* 0x000fe20000000a00 */
[----:B------:R-:W-:Y:S01]  /*0610*/  PRMT R12, RZ, 0x7610, R12 ;  /* 0x00007610ff0c7816 */ /* 0x000fe2000000000c */
[----:B------:R-:W-:Y:S01]  /*0620*/  IMAD.MOV.U32 R6, RZ, RZ, -0x1 ;  /* 0xffffffffff067424 */ /* 0x000fe200078e00ff */
[----:B------:R-:W-:Y:S01]  /*0630*/  ISETP.GE.U32.AND P0, PT, R2, UR4, PT ;  /* 0x0000000402007c0c */ /* 0x000fe2000bf06070 */
[----:B------:R-:W-:Y:S02]  /*0640*/  IMAD.MOV.U32 R7, RZ, RZ, -0x1 ;  /* 0xffffffffff077424 */ /* 0x000fe400078e00ff */
[----:B------:R-:W-:Y:S01]  /*0650*/  IMAD.MOV.U32 R5, RZ, RZ, -0x1 ;  /* 0xffffffffff057424 */ /* 0x000fe200078e00ff */
[----:B------:R-:W-:-:S13]  /*0660*/  ISETP.GE.U32.AND.EX P0, PT, R3, UR5, PT, P0 ;  /* 0x0000000503007c0c */ /* 0x000fda000bf06100 */
[----:B------:R-:W-:Y:S05]  /*0670*/  @P0 BRA `(.L_x_4) ;  /* 0x00000004005c0947 */ /* 0x000fea0003800000 */
[----:B------:R-:W0:Y:S01]  /*0680*/  LDC.64 R16, c[0x0][0x628] ;  /* 0x00018a00ff107b82 */ /* 0x000e220000000a00 */
[----:B------:R-:W-:Y:S02]  /*0690*/  IMAD.MOV.U32 R6, RZ, RZ, R2 ;  /* 0x000000ffff067224 */ /* 0x000fe400078e0002 */
[----:B------:R-:W-:-:S05]  /*06a0*/  IMAD.MOV.U32 R7, RZ, RZ, R3 ;  /* 0x000000ffff077224 */ /* 0x000fca00078e0003 */
[----:B------:R-:W1:Y:S08]  /*06b0*/  LDC R18, c[0x0][0x630] ;  /* 0x00018c00ff127b82 */ /* 0x000e700000000800 */
[----:B------:R-:W2:Y:S01]  /*06c0*/  LDC.64 R20, c[0x0][0x620] ;  /* 0x00018800ff147b82 */ /* 0x000ea20000000a00 */
[----:B0-----:R-:W-:-:S04]  /*06d0*/  ISETP.NE.U32.AND P0, PT, R16, RZ, PT ;  /* 0x000000ff1000720c */ /* 0x001fc80003f05070 */
[----:B------:R-:W-:-:S13]  /*06e0*/  ISETP.NE.AND.EX P0, PT, R17, RZ, PT, P0 ;  /* 0x000000ff1100720c */ /* 0x000fda0003f05300 */
[----:B-12---:R-:W-:Y:S05]  /*06f0*/  @!P0 BRA `(.L_x_5) ;  /* 0x0000000000288947 */ /* 0x006fea0003800000 */
[----:B------:R-:W0:Y:S02]  /*0700*/  LDC R5, c[0x0][0x634] ;  /* 0x00018d00ff057b82 */ /* 0x000e240000000800 */
[----:B0-----:R-:W-:-:S05]  /*0710*/  IADD3 R5, P0, R2, R5, RZ ;  /* 0x0000000502057210 */ /* 0x001fca0007f1e0ff */
[----:B------:R-:W-:-:S04]  /*0720*/  IMAD.X R11, RZ, RZ, R3, P0 ;  /* 0x000000ffff0b7224 */ /* 0x000fc800000e0603 */
[----:B------:R-:W-:-:S04]  /*0730*/  IMAD.WIDE.U32 R6, R11, R16, RZ ;  /* 0x000000100b067225 */ /* 0x000fc800078e00ff */
[----:B------:R-:W-:-:S04]  /*0740*/  IMAD.WIDE.U32 R12, P0, R5, R17, R6 ;  /* 0x00000011050c7225 */ /* 0x000fc80007800006 */
[----:B------:R-:W-:-:S04]  /*0750*/  IMAD.WIDE.U32 R6, R5, R16, RZ ;  /* 0x0000001005067225 */ /* 0x000fc800078e00ff */
[----:B------:R-:W-:Y:S01]  /*0760*/  IMAD.X R15, RZ, RZ, RZ, P0 ;  /* 0x000000ffff0f7224 */ /* 0x000fe200000e06ff */
[----:B------:R-:W-:Y:S01]  /*0770*/  IADD3 RZ, P0, R7, R12, RZ ;  /* 0x0000000c07ff7210 */ /* 0x000fe20007f1e0ff */
[----:B------:R-:W-:-:S04]  /*0780*/  IMAD.MOV.U32 R14, RZ, RZ, R13 ;  /* 0x000000ffff0e7224 */ /* 0x000fc800078e000d */
[----:B------:R-:W-:-:S08]  /*0790*/  IMAD.WIDE.U32.X R6, R11, R17, R14, P0 ;  /* 0x000000110b067225 */ /* 0x000fd000000e040e */
.L_x_5:
[--C-:B------:R-:W-:Y:S01]  /*07a0*/  SHF.R.U64 R26, R6, R18, R7.reuse ;  /* 0x00000012061a7219 */ /* 0x100fe20000001207 */
[----:B------:R-:W0:Y:S01]  /*07b0*/  LDC.64 R22, c[0x0][0x640] ;  /* 0x00019000ff167b82 */ /* 0x000e220000000a00 */
[----:B------:R-:W-:Y:S01]  /*07c0*/  I2FP.F32.U32 R5, R8 ;  /* 0x0000000800057245 */ /* 0x000fe20000201000 */
[----:B------:R-:W-:Y:S01]  /*07d0*/  ULDC UR4, c[0x0][0x150] ;  /* 0x0000540000047ab9 */ /* 0x000fe20000000800 */
[----:B------:R-:W-:Y:S02]  /*07e0*/  SHF.R.U32.HI R6, RZ, R18, R7 ;  /* 0x00000012ff067219 */ /* 0x000fe40000011607 */
[----:B------:R-:W-:Y:S01]  /*07f0*/  IADD3 R11, P0, RZ, -R26, RZ ;  /* 0x8000001aff0b7210 */ /* 0x000fe20007f1e0ff */
[----:B------:R-:W-:Y:S01]  /*0800*/  FMUL R5, R5, UR4 ;  /* 0x0000000405057c20 */ /* 0x000fe20008400000 */
[----:B------:R-:W-:Y:S01]  /*0810*/  ULDC UR4, c[0x0][0x154] ;  /* 0x0000550000047ab9 */ /* 0x000fe20000000800 */
[----:B------:R-:W1:Y:S02]  /*0820*/  LDC R14, c[0x0][0x618] ;  /* 0x00018600ff0e7b82 */ /* 0x000e640000000800 */
[----:B------:R-:W-:-:S02]  /*0830*/  IMAD.X R13, RZ, RZ, ~R6, P0 ;  /* 0x000000ffff0d7224 */ /* 0x000fc400000e0e06 */
[----:B------:R-:W2:Y:S01]  /*0840*/  F2I.U32.TRUNC.NTZ R5, R5 ;  /* 0x0000000500057305 */ /* 0x000ea2000020f000 */
[----:B------:R-:W-:-:S03]  /*0850*/  IMAD.WIDE.U32 R6, R11, R20, R2 ;  /* 0x000000140b067225 */ /* 0x000fc600078e0002 */
[----:B------:R-:W3:Y:S01]  /*0860*/  LDC R9, c[0x0][0x144] ;  /* 0x00005100ff097b82 */ /* 0x000ee20000000800 */
[----:B------:R-:W-:-:S04]  /*0870*/  IMAD R12, R13, R20, RZ ;  /* 0x000000140d0c7224 */ /* 0x000fc800078e02ff */
[----:B------:R-:W-:Y:S02]  /*0880*/  IMAD R11, R11, R21, R12 ;  /* 0x000000150b0b7224 */ /* 0x000fe400078e020c */
[----:B------:R-:W-:Y:S01]  /*0890*/  IMAD.MOV.U32 R12, RZ, RZ, 0x1 ;  /* 0x00000001ff0c7424 */ /* 0x000fe200078e00ff */
[----:B------:R-:W4:Y:S01]  /*08a0*/  LDC R18, c[0x0][0x608] ;  /* 0x00018200ff127b82 */ /* 0x000f220000000800 */
[----:B------:R-:W-:Y:S01]  /*08b0*/  IMAD.IADD R11, R7, 0x1, R11 ;  /* 0x00000001070b7824 */ /* 0x000fe200078e020b */
[----:B0-----:R-:W-:Y:S01]  /*08c0*/  ISETP.NE.U32.AND P0, PT, R22, RZ, PT ;  /* 0x000000ff1600720c */ /* 0x001fe20003f05070 */
[----:B--2---:R-:W-:-:S03]  /*08d0*/  IMAD.MOV R7, RZ, RZ, -R5 ;  /* 0x000000ffff077224 */ /* 0x004fc600078e0a05 */
[----:B------:R-:W-:Y:S02]  /*08e0*/  ISETP.NE.AND.EX P0, PT, R23, RZ, PT, P0 ;  /* 0x000000ff1700720c */ /* 0x000fe40003f05300 */
[----:B------:R-:W0:Y:S01]  /*08f0*/  LDC R13, c[0x0][0x658] ;  /* 0x00019600ff0d7b82 */ /* 0x000e220000000800 */
[--C-:B-1----:R-:W-:Y:S02]  /*0900*/  SHF.R.U64 R16, R6, R14, R11.reuse ;  /* 0x0000000e06107219 */ /* 0x102fe4000000120b */
[----:B------:R-:W-:Y:S02]  /*0910*/  I2FP.F32.U32 R6, R10 ;  /* 0x0000000a00067245 */ /* 0x000fe40000201000 */
[----:B------:R-:W-:-:S03]  /*0920*/  SHF.R.U32.HI R11, RZ, R14, R11 ;  /* 0x0000000eff0b7219 */ /* 0x000fc6000001160b */
[----:B------:R-:W1:Y:S01]  /*0930*/  LDC R17, c[0x0][0x148] ;  /* 0x00005200ff117b82 */ /* 0x000e620000000800 */
[----:B---3--:R-:W-:Y:S02]  /*0940*/  IMAD R5, R9, R7, R8 ;  /* 0x0000000709057224 */ /* 0x008fe400078e0208 */
[----:B------:R-:W-:Y:S01]  /*0950*/  FMUL R7, R6, UR4 ;  /* 0x0000000406077c20 */ /* 0x000fe20008400000 */
[----:B------:R-:W-:-:S03]  /*0960*/  IMAD.MOV.U32 R6, RZ, RZ, -0x1 ;  /* 0xffffffffff067424 */ /* 0x000fc600078e00ff */
[----:B------:R2:W3:Y:S01]  /*0970*/  F2I.U32.TRUNC.NTZ R15, R7 ;  /* 0x00000007000f7305 */ /* 0x0004e2000020f000 */
[----:B------:R-:W1:Y:S01]  /*0980*/  LDC R21, c[0x0][0x600] ;  /* 0x00018000ff157b82 */ /* 0x000e620000000800 */
[-CC-:B----4-:R-:W-:Y:S02]  /*0990*/  SHF.R.U64 R27, R16, R18.reuse, R11.reuse ;  /* 0x00000012101b7219 */ /* 0x190fe4000000120b */
[----:B------:R-:W-:-:S05]  /*09a0*/  SHF.R.U32.HI R8, RZ, R18, R11 ;  /* 0x00000012ff087219 */ /* 0x000fca000001160b */
[----:B------:R-:W4:Y:S01]  /*09b0*/  LDC R20, c[0x0][0x648] ;  /* 0x00019200ff147b82 */ /* 0x000f220000000800 */
[-CC-:B0-----:R-:W-:Y:S02]  /*09c0*/  SHF.R.U64 R18, R27, R13.reuse, R8.reuse ;  /* 0x0000000d1b127219 */ /* 0x181fe40000001208 */
[-C--:B------:R-:W-:Y:S02]  /*09d0*/  SHF.L.U32 R6, R6, R13.reuse, RZ ;  /* 0x0000000d06067219 */ /* 0x080fe400000006ff */
[-C--:B------:R-:W-:Y:S02]  /*09e0*/  SHF.R.U32.HI R8, RZ, R13.reuse, R8 ;  /* 0x0000000dff087219 */ /* 0x080fe40000011608 */
[----:B------:R-:W-:Y:S01]  /*09f0*/  LOP3.LUT R14, RZ, R6, RZ, 0x33, !PT ;  /* 0x00000006ff0e7212 */ /* 0x000fe200078e33ff */
[----:B------:R-:W0:Y:S01]  /*0a00*/  LDC R25, c[0x0][0x638] ;  /* 0x00018e00ff197b82 */ /* 0x000e220000000800 */
[----:B------:R-:W-:Y:S01]  /*0a10*/  SHF.L.U32 R11, R12, R13, RZ ;  /* 0x0000000d0c0b7219 */ /* 0x000fe200000006ff */
[----:B------:R-:W-:-:S02]  /*0a20*/  IMAD.MOV.U32 R6, RZ, RZ, R18 ;  /* 0x000000ffff067224 */ /* 0x000fc400078e0012 */
[----:B--2---:R-:W-:-:S04]  /*0a30*/  IMAD.MOV.U32 R7, RZ, RZ, R8 ;  /* 0x000000ffff077224 */ /* 0x004fc800078e0008 */
[----:B------:R-:W2:Y:S01]  /*0a40*/  LDC R24, c[0x0][0x610] ;  /* 0x00018400ff187b82 */ /* 0x000ea20000000800 */
[----:B---3--:R-:W-:Y:S05]  /*0a50*/  @!P0 BRA `(.L_x_6) ;  /* 0x0000000000288947 */ /* 0x008fea0003800000 */
[----:B------:R-:W3:Y:S02]  /*0a60*/  LDC R13, c[0x0][0x64c] ;  /* 0x00019300ff0d7b82 */ /* 0x000ee40000000800 */
[----:B---3--:R-:W-:-:S05]  /*0a70*/  IADD3 R13, P0, R18, R13, RZ ;  /* 0x0000000d120d7210 */ /* 0x008fca0007f1e0ff */
        /* <DEDUP_REMOVED lines=8> */
.L_x_6:
[----:B----4-:R-:W-:Y:S01]  /*0b00*/  SHF.R.U64 R6, R6, R20, R7 ;  /* 0x0000001406067219 */ /* 0x010fe20000001207 */
[----:B-1----:R-:W-:Y:S01]  /*0b10*/  VIADD R7, R21, 0xffffffff ;  /* 0xffffffff15077836 */ /* 0x002fe20000000000 */
[----:B------:R-:W-:Y:S01]  /*0b20*/  LOP3.LUT R14, R27, R14, RZ, 0xc0, !PT ;  /* 0x0000000e1b0e7212 */ /* 0x000fe200078ec0ff */
[----:B------:R-:W-:Y:S02]  /*0b30*/  IMAD.MOV R15, RZ, RZ, -R15 ;  /* 0x000000ffff0f7224 */ /* 0x000fe400078e0a0f */
[----:B------:R-:W-:Y:S01]  /*0b40*/  IMAD.MOV R8, RZ, RZ, -R6 ;  /* 0x000000ffff087224 */ /* 0x000fe200078e0a06 */
[----:B------:R-:W-:Y:S01]  /*0b50*/  LOP3.LUT R7, R16, R7, RZ, 0xc0, !PT ;  /* 0x0000000710077212 */ /* 0x000fe200078ec0ff */
[----:B------:R-:W-:Y:S02]  /*0b60*/  IMAD R14, R11, R6, R14 ;  /* 0x000000060b0e7224 */ /* 0x000fe400078e020e */
[----:B------:R-:W-:Y:S02]  /*0b70*/  @P2 IMAD R5, R17, R15, R10 ;  /* 0x0000000f11052224 */ /* 0x000fe400078e020a */
[----:B0-----:R-:W-:-:S02]  /*0b80*/  IMAD R6, R8, R25, R18 ;  /* 0x0000001908067224 */ /* 0x001fc400078e0212 */
[----:B--2---:R-:W-:Y:S02]  /*0b90*/  IMAD R5, R14, R24, R5 ;  /* 0x000000180e057224 */ /* 0x004fe400078e0205 */
[----:B------:R-:W-:Y:S02]  /*0ba0*/  IMAD R6, R6, R21, R7 ;  /* 0x0000001506067224 */ /* 0x000fe400078e0207 */
[----:B------:R-:W-:-:S03]  /*0bb0*/  IMAD.MOV.U32 R12, RZ, RZ, 0x1 ;  /* 0x00000001ff0c7424 */ /* 0x000fc600078e00ff */
[----:B------:R-:W-:Y:S02]  /*0bc0*/  SEL R7, R6, R5, !P2 ;  /* 0x0000000506077207 */ /* 0x000fe40005000000 */
[----:B------:R-:W-:Y:S01]  /*0bd0*/  SEL R6, R5, R6, !P2 ;  /* 0x0000000605067207 */ /* 0x000fe20005000000 */
[----:B------:R-:W-:-:S07]  /*0be0*/  IMAD.MOV.U32 R5, RZ, RZ, R26 ;  /* 0x000000ffff057224 */ /* 0x000fce00078e001a */
.L_x_4:
[----:B------:R-:W-:-:S08]  /*0bf0*/  NOP ;  /* 0x0000000000007918 */ /* 0x000fd00000000000 */
[----:B------:R-:W0:Y:S02]  /*0c00*/  USETMAXREG.TRY_ALLOC.CTAPOOL UP0, 0xe8 ;  /* 0x000000e8000079c8 */ /* 0x000e240008000600 */
[----:B0-----:R-:W-:-:S13]  /*0c10*/  PLOP3.LUT P0, PT, PT, PT, UP0, 0x80, 0x0 ;  /* 0x000000000000781c */ /* 0x001fda0003f0f008 */
[----:B------:R-:W-:Y:S05]  /*0c20*/  @!P0 BRA `(.L_x_4) ;  /* 0xfffffffc00f08947 */ /* 0x000fea000383ffff */
[----:B------:R-:W-:Y:S01]  /*0c30*/  ULDC.64 UR4, c[0x0][0x598] ;  /* 0x0001660000047ab9 */ /* 0x000fe20000000a00 */
[----:B------:R-:W-:Y:S01]  /*0c40*/  ULDC.64 UR18, c[0x0][0x208] ;  /* 0x0000820000127ab9 */ /* 0x000fe20000000a00 */
[----:B------:R-:W-:-:S04]  /*0c50*/  ISETP.NE.U32.AND P0, PT, RZ, UR4, PT ;  /* 0x00000004ff007c0c */ /* 0x000fc8000bf05070 */
[----:B------:R-:W-:-:S13]  /*0c60*/  ISETP.NE.AND.EX P0, PT, RZ, UR5, PT, P0 ;  /* 0x00000005ff007c0c */ /* 0x000fda000bf05300 */
[----:B------:R-:W-:Y:S05]  /*0c70*/  @!P0 BRA `(.L_x_7) ;  /* 0x00000000001c8947 */ /* 0x000fea0003800000 */
[----:B------:R-:W0:Y:S02]  /*0c80*/  LDC.64 R8, c[0x0][0x598] ;  /* 0x00016600ff087b82 */ /* 0x000e240000000a00 */
[----:B0-----:R-:W2:Y:S02]  /*0c90*/  LDG.E.64 R8, desc[UR18][R8.64] ;  /* 0x0000001208087981 */ /* 0x001ea4000c1e1b00 */
[----:B--2---:R-:W-:-:S04]  /*0ca0*/  ISETP.NE.U32.AND P0, PT, R8, RZ, PT ;  /* 0x000000ff0800720c */ /* 0x004fc80003f05070 */
[----:B------:R-:W-:-:S13]  /*0cb0*/  ISETP.NE.AND.EX P0, PT, R9, RZ, PT, P0 ;  /* 0x000000ff0900720c */ /* 0x000fda0003f05300 */
[----:B------:R-:W-:Y:S05]  /*0cc0*/  @!P0 BRA `(.L_x_7) ;  /* 0x0000000000088947 */ /* 0x000fea0003800000 */
[----:B------:R0:W5:Y:S01]  /*0cd0*/  LD.E R8, desc[UR18][R8.64] ;  /* 0x0000001208087980 */ /* 0x000162000c101900 */
[----:B------:R-:W-:Y:S05]  /*0ce0*/  BRA `(.L_x_8) ;  /* 0x0000000000207947 */ /* 0x000fea0003800000 */
.L_x_7:
[----:B------:R-:W-:Y:S02]  /*0cf0*/  ULDC.64 UR4, c[0x0][0x588] ;  /* 0x0001620000047ab9 */ /* 0x000fe40000000a00 */
[----:B------:R-:W-:-:S04]  /*0d00*/  ISETP.NE.U32.AND P0, PT, RZ, UR4, PT ;  /* 0x00000004ff007c0c */ /* 0x000fc8000bf05070 */
[----:B------:R-:W-:-:S13]  /*0d10*/  ISETP.NE.AND.EX P0, PT, RZ, UR5, PT, P0 ;  /* 0x00000005ff007c0c */ /* 0x000fda000bf05300 */
[----:B------:R-:W-:Y:S05]  /*0d20*/  @!P0 BRA `(.L_x_9) ;  /* 0x00000000000c8947 */ /* 0x000fea0003800000 */
[----:B------:R-:W0:Y:S02]  /*0d30*/  LDC.64 R8, c[0x0][0x588] ;  /* 0x00016200ff087b82 */ /* 0x000e240000000a00 */
[----:B0-----:R1:W5:Y:S01]  /*0d40*/  LDG.E R8, desc[UR18][R8.64] ;  /* 0x0000001208087981 */ /* 0x001362000c1e1900 */
[----:B------:R-:W-:Y:S05]  /*0d50*/  BRA `(.L_x_8) ;  /* 0x0000000000047947 */ /* 0x000fea0003800000 */
.L_x_9:
[----:B------:R-:W2:Y:S02]  /*0d60*/  LDC R8, c[0x0][0x580] ;  /* 0x00016000ff087b82 */ /* 0x000ea40000000800 */
.L_x_8:
[----:B------:R-:W-:Y:S02]  /*0d70*/  ULDC.64 UR4, c[0x0][0x5a0] ;  /* 0x0001680000047ab9 */ /* 0x000fe40000000a00 */
[----:B------:R-:W-:-:S04]  /*0d80*/  ISETP.NE.U32.AND P0, PT, RZ, UR4, PT ;  /* 0x00000004ff007c0c */ /* 0x000fc8000bf05070 */
[----:B------:R-:W-:-:S13]  /*0d90*/  ISETP.NE.AND.EX P0, PT, RZ, UR5, PT, P0 ;  /* 0x00000005ff007c0c */ /* 0x000fda000bf05300 */
[----:B------:R-:W-:Y:S05]  /*0da0*/  @!P0 BRA `(.L_x_10) ;  /* 0x00000000001c8947 */ /* 0x000fea0003800000 */
[----:B------:R-:W3:Y:S02]  /*0db0*/  LDC.64 R10, c[0x0][0x5a0] ;  /* 0x00016800ff0a7b82 */ /* 0x000ee40000000a00 */
[----:B---3--:R-:W3:Y:S02]  /*0dc0*/  LDG.E.64 R10, desc[UR18][R10.64] ;  /* 0x000000120a0a7981 */ /* 0x008ee4000c1e1b00 */
[----:B---3--:R-:W-:-:S04]  /*0dd0*/  ISETP.NE.U32.AND P0, PT, R10, RZ, PT ;  /* 0x000000ff0a00720c */ /* 0x008fc80003f05070 */
[----:B------:R-:W-:-:S13]  /*0de0*/  ISETP.NE.AND.EX P0, PT, R11, RZ, PT, P0 ;  /* 0x000000ff0b00720c */ /* 0x000fda0003f05300 */
[----:B------:R-:W-:Y:S05]  /*0df0*/  @!P0 BRA `(.L_x_10) ;  /* 0x0000000000088947 */ /* 0x000fea0003800000 */
[----:B01----:R0:W5:Y:S01]  /*0e00*/  LD.E R9, desc[UR18][R10.64] ;  /* 0x000000120a097980 */ /* 0x003162000c101900 */
[----:B------:R-:W-:Y:S05]  /*0e10*/  BRA `(.L_x_11) ;  /* 0x0000000000207947 */ /* 0x000fea0003800000 */
.L_x_10:
[----:B------:R-:W-:Y:S02]  /*0e20*/  ULDC.64 UR4, c[0x0][0x590] ;  /* 0x0001640000047ab9 */ /* 0x000fe40000000a00 */
[----:B------:R-:W-:-:S04]  /*0e30*/  ISETP.NE.U32.AND P0, PT, RZ, UR4, PT ;  /* 0x00000004ff007c0c */ /* 0x000fc8000bf05070 */
[----:B------:R-:W-:-:S13]  /*0e40*/  ISETP.NE.AND.EX P0, PT, RZ, UR5, PT, P0 ;  /* 0x00000005ff007c0c */ /* 0x000fda000bf05300 */
[----:B------:R-:W-:Y:S05]  /*0e50*/  @!P0 BRA `(.L_x_12) ;  /* 0x00000000000c8947 */ /* 0x000fea0003800000 */
[----:B------:R-:W0:Y:S02]  /*0e60*/  LDC.64 R10, c[0x0][0x590] ;  /* 0x00016400ff0a7b82 */ /* 0x000e240000000a00 */
[----:B01----:R1:W5:Y:S01]  /*0e70*/  LDG.E R9, desc[UR18][R10.64] ;  /* 0x000000120a097981 */ /* 0x003362000c1e1900 */
[----:B------:R-:W-:Y:S05]  /*0e80*/  BRA `(.L_x_11) ;  /* 0x0000000000047947 */ /* 0x000fea0003800000 */
.L_x_12:
[----:B01----:R-:W3:Y:S02]  /*0e90*/  LDC R9, c[0x0][0x584] ;  /* 0x00016100ff097b82 */ /* 0x003ee40000000800 */
.L_x_11:
[----:B------:R-:W-:-:S13]  /*0ea0*/  LOP3.LUT P0, RZ, R12, 0xff, RZ, 0xc0, !PT ;  /* 0x000000ff0cff7812 */ /* 0x000fda000780c0ff */
[----:B------:R-:W-:Y:S05]  /*0eb0*/  @!P0 EXIT ;  /* 0x000000000000894d */ /* 0x000fea0003800000 */
[----:B------:R-:W-:Y:S01]  /*0ec0*/  ULDC UR4, c[0x0][0x28c] ;  /* 0x0000a30000047ab9 */ /* 0x000fe20000000800 */
[----:B------:R-:W-:Y:S01]  /*0ed0*/  LOP3.LUT R138, R4, 0x1, RZ, 0xfc, !PT ;  /* 0x00000001048a7812 */ /* 0x000fe200078efcff */
[----:B------:R-:W-:-:S04]  /*0ee0*/  UIADD3 UR4, UR4, 0x1f, URZ ;  /* 0x0000001f04047890 */ /* 0x000fc8000fffe03f */
[----:B------:R-:W-:-:S04]  /*0ef0*/  USHF.R.S32.HI UR5, URZ, 0x1f, UR4 ;  /* 0x0000001f3f057899 */ /* 0x000fc80008011404 */
[----:B------:R-:W-:-:S03]  /*0f00*/  ULEA.HI UR5, UR5, UR4, URZ, 0x5 ;  /* 0x0000000405057291 */ /* 0x000fc6000f8f283f */
[----:B------:R-:W-:Y:S01]  /*0f10*/  UMOV UR4, URZ ;  /* 0x0000003f00047c82 */ /* 0x000fe20008000000 */
[----:B------:R-:W-:-:S03]  /*0f20*/  USHF.R.S32.HI UR9, URZ, 0x5, UR5 ;  /* 0x000000053f097899 */ /* 0x000fc60008011405 */
[----:B------:R-:W-:-:S09]  /*0f30*/  UMOV UR5, URZ ;  /* 0x0000003f00057c82 */ /* 0x000fd20008000000 */
.L_x_165:
[----:B01----:R-:W-:Y:S01]  /*0f40*/  LOP3.LUT R10, R0, 0x80, RZ, 0xc0, !PT ;  /* 0x00000080000a7812 */ /* 0x003fe200078ec0ff */
[----:B------:R-:W0:Y:S01]  /*0f50*/  S2UR UR13, SR_CgaCtaId ;  /* 0x00000000000d79c3 */ /* 0x000e220000008800 */
[----:B------:R-:W-:Y:S01]  /*0f60*/  UMOV UR12, 0x400 ;  /* 0x00000400000c7882 */ /* 0x000fe20000000000 */
[----:B------:R-:W-:Y:S01]  /*0f70*/  UMOV UR6, URZ ;  /* 0x0000003f00067c82 */ /* 0x000fe20008000000 */
[----:B------:R-:W-:Y:S01]  /*0f80*/  SHF.R.U32.HI R10, RZ, 0x7, R10 ;  /* 0x00000007ff0a7819 */ /* 0x000fe2000001160a */
[----:B------:R-:W-:Y:S01]  /*0f90*/  UMOV UR7, URZ ;  /* 0x0000003f00077c82 */ /* 0x000fe20008000000 */
[----:B------:R-:W-:Y:S01]  /*0fa0*/  UMOV UR16, UR5 ;  /* 0x0000000500107c82 */ /* 0x000fe20008000000 */
[----:B------:R-:W-:Y:S02]  /*0fb0*/  CS2R R14, SRZ ;  /* 0x00000000000e7805 */ /* 0x000fe4000001ff00 */
[----:B------:R-:W-:Y:S01]  /*0fc0*/  CS2R R12, SRZ ;  /* 0x00000000000c7805 */ /* 0x000fe2000001ff00 */
[----:B------:R-:W1:Y:S01]  /*0fd0*/  LDC R11, c[0x0][0x28c] ;  /* 0x0000a300ff0b7b82 */ /* 0x000e620000000800 */
[----:B------:R-:W4:Y:S01]  /*0fe0*/  SHFL.IDX PT, R10, R10, RZ, 0x1f ;  /* 0x00001fff0a0a7589 */ /* 0x000f2200000e0000 */
[----:B------:R-:W-:-:S02]  /*0ff0*/  CS2R R16, SRZ ;  /* 0x0000000000107805 */ /* 0x000fc4000001ff00 */
[----:B------:R-:W-:Y:S02]  /*1000*/  CS2R R18, SRZ ;  /* 0x0000000000127805 */ /* 0x000fe4000001ff00 */
[----:B------:R-:W-:Y:S02]  /*1010*/  CS2R R20, SRZ ;  /* 0x0000000000147805 */ /* 0x000fe4000001ff00 */
[----:B------:R-:W-:Y:S02]  /*1020*/  CS2R R22, SRZ ;  /* 0x0000000000167805 */ /* 0x000fe4000001ff00 */
[----:B------:R-:W-:Y:S02]  /*1030*/  CS2R R88, SRZ ;  /* 0x0000000000587805 */ /* 0x000fe4000001ff00 */
[----:B------:R-:W-:Y:S02]  /*1040*/  CS2R R90, SRZ ;  /* 0x00000000005a7805 */ /* 0x000fe4000001ff00 */
        /* <DEDUP_REMOVED lines=16> */
[----:B-1----:R-:W-:Y:S02]  /*1150*/  ISETP.GE.AND P0, PT, R11, 0x1, PT ;  /* 0x000000010b00780c */ /* 0x002fe40003f06270 */
[----:B------:R-:W-:Y:S02]  /*1160*/  CS2R R124, SRZ ;  /* 0x00000000007c7805 */ /* 0x000fe4000001ff00 */
[----:B----4-:R-:W-:-:S02]  /*1170*/  R2UR UR8, R10 ;  /* 0x000000000a0872ca */ /* 0x010fc400000e0000 */
[----:B------:R-:W-:Y:S02]  /*1180*/  CS2R R126, SRZ ;  /* 0x00000000007e7805 */ /* 0x000fe4000001ff00 */
[----:B------:R-:W-:Y:S02]  /*1190*/  CS2R R128, SRZ ;  /* 0x0000000000807805 */ /* 0x000fe4000001ff00 */
[----:B------:R-:W-:Y:S02]  /*11a0*/  CS2R R130, SRZ ;  /* 0x0000000000827805 */ /* 0x000fe4000001ff00 */
[----:B------:R-:W-:Y:S02]  /*11b0*/  CS2R R132, SRZ ;  /* 0x0000000000847805 */ /* 0x000fe4000001ff00 */
[----:B------:R-:W-:Y:S02]  /*11c0*/  CS2R R134, SRZ ;  /* 0x0000000000867805 */ /* 0x000fe4000001ff00 */
[----:B------:R-:W-:Y:S01]  /*11d0*/  CS2R R136, SRZ ;  /* 0x0000000000887805 */ /* 0x000fe2000001ff00 */
[----:B------:R-:W-:Y:S01]  /*11e0*/  IMAD.MOV.U32 R139, RZ, RZ, RZ ;  /* 0x000000ffff8b7224 */ /* 0x000fe200078e00ff */
[----:B------:R-:W-:Y:S01]  /*11f0*/  CS2R R24, SRZ ;  /* 0x0000000000187805 */ /* 0x000fe2000001ff00 */
[----:B------:R-:W-:Y:S01]  /*1200*/  IMAD.MOV.U32 R141, RZ, RZ, RZ ;  /* 0x000000ffff8d7224 */ /* 0x000fe200078e00ff */
[----:B---3--:R-:W-:Y:S01]  /*1210*/  CS2R R26, SRZ ;  /* 0x00000000001a7805 */ /* 0x008fe2000001ff00 */
[----:B------:R-:W-:Y:S01]  /*1220*/  IMAD.U32 R142, RZ, RZ, UR4 ;  /* 0x00000004ff8e7e24 */ /* 0x000fe2000f8e00ff */
[----:B------:R-:W-:Y:S01]  /*1230*/  CS2R R28, SRZ ;  /* 0x00000000001c7805 */ /* 0x000fe2000001ff00 */
[----:B------:R-:W-:Y:S01]  /*1240*/  ULEA.HI UR10, UR8, UR8, URZ, 0x1 ;  /* 0x00000008080a7291 */ /* 0x000fe2000f8f083f */
[----:B------:R-:W-:-:S02]  /*1250*/  CS2R R30, SRZ ;  /* 0x00000000001e7805 */ /* 0x000fc4000001ff00 */
[----:B------:R-:W-:Y:S02]  /*1260*/  CS2R R32, SRZ ;  /* 0x0000000000207805 */ /* 0x000fe4000001ff00 */
[----:B------:R-:W-:Y:S01]  /*1270*/  CS2R R34, SRZ ;  /* 0x0000000000227805 */ /* 0x000fe2000001ff00 */
[----:B------:R-:W-:Y:S01]  /*1280*/  ULOP3.LUT UR11, UR10, 0x1ffffe, URZ, 0xc0, !UPT ;  /* 0x001ffffe0a0b7892 */ /* 0x000fe2000f8ec03f */
[----:B------:R-:W-:Y:S01]  /*1290*/  CS2R R36, SRZ ;  /* 0x0000000000247805 */ /* 0x000fe2000001ff00 */
[----:B0-----:R-:W-:Y:S01]  /*12a0*/  ULEA UR10, UR13, UR12, 0x18 ;  /* 0x0000000c0d0a7291 */ /* 0x001fe2000f8ec03f */
[----:B------:R-:W-:Y:S01]  /*12b0*/  CS2R R38, SRZ ;  /* 0x0000000000267805 */ /* 0x000fe2000001ff00 */
[----:B------:R-:W-:Y:S01]  /*12c0*/  UIADD3 UR11, UR8, -UR11, URZ ;  /* 0x8000000b080b7290 */ /* 0x000fe2000fffe03f */
[----:B------:R-:W-:Y:S02]  /*12d0*/  CS2R R40, SRZ ;  /* 0x0000000000287805 */ /* 0x000fe4000001ff00 */
[----:B------:R-:W-:Y:S01]  /*12e0*/  CS2R R42, SRZ ;  /* 0x00000000002a7805 */ /* 0x000fe2000001ff00 */
[----:B------:R-:W-:Y:S01]  /*12f0*/  UMOV UR8, URZ ;  /* 0x0000003f00087c82 */ /* 0x000fe20008000000 */
[----:B------:R-:W-:Y:S01]  /*1300*/  ULEA UR11, UR11, UR10, 0xb ;  /* 0x0000000a0b0b7291 */ /* 0x000fe2000f8e583f */
[----:B------:R-:W-:-:S02]  /*1310*/  CS2R R44, SRZ ;  /* 0x00000000002c7805 */ /* 0x000fc4000001ff00 */
[----:B------:R-:W-:Y:S02]  /*1320*/  CS2R R46, SRZ ;  /* 0x00000000002e7805 */ /* 0x000fe4000001ff00 */
[----:B------:R-:W-:Y:S01]  /*1330*/  CS2R R48, SRZ ;  /* 0x0000000000307805 */ /* 0x000fe2000001ff00 */
[----:B------:R-:W-:Y:S01]  /*1340*/  UIADD3 UR11, UR11, 0x100, URZ ;  /* 0x000001000b0b7890 */ /* 0x000fe2000fffe03f */
[----:B------:R-:W-:Y:S02]  /*1350*/  CS2R R50, SRZ ;  /* 0x0000000000327805 */ /* 0x000fe4000001ff00 */
[----:B------:R-:W-:Y:S02]  /*1360*/  CS2R R52, SRZ ;  /* 0x0000000000347805 */ /* 0x000fe4000001ff00 */
[----:B------:R-:W-:Y:S01]  /*1370*/  CS2R R54, SRZ ;  /* 0x0000000000367805 */ /* 0x000fe2000001ff00 */
[----:B------:R-:W-:Y:S01]  /*1380*/  USHF.R.U32.HI UR11, URZ, 0x4, UR11 ;  /* 0x000000043f0b7899 */ /* 0x000fe2000801160b */
[----:B------:R-:W-:-:S02]  /*1390*/  CS2R R56, SRZ ;  /* 0x0000000000387805 */ /* 0x000fc4000001ff00 */
[----:B------:R-:W-:Y:S02]  /*13a0*/  CS2R R58, SRZ ;  /* 0x00000000003a7805 */ /* 0x000fe4000001ff00 */
[----:B------:R-:W-:Y:S01]  /*13b0*/  CS2R R60, SRZ ;  /* 0x00000000003c7805 */ /* 0x000fe2000001ff00 */
[----:B------:R-:W-:Y:S01]  /*13c0*/  ULOP3.LUT UR11, UR11, 0x3fff, URZ, 0xc0, !UPT ;  /* 0x00003fff0b0b7892 */ /* 0x000fe2000f8ec03f */
        /* <DEDUP_REMOVED lines=12> */
[----:B------:R-:W-:Y:S01]  /*1490*/  CS2R R86, SRZ ;  /* 0x0000000000567805 */ /* 0x000fe2000001ff00 */
[----:B------:R-:W-:Y:S06]  /*14a0*/  @!P0 BRA `(.L_x_13) ;  /* 0x00000008001c8947 */ /* 0x000fec0003800000 */
[----:B------:R-:W-:-:S13]  /*14b0*/  ISETP.NE.AND P1, PT, R138, 0x3, PT ;  /* 0x000000038a00780c */ /* 0x000fda0003f25270 */
[----:B------:R-:W-:Y:S05]  /*14c0*/  @!P1 BRA `(.L_x_14) ;  /* 0x0000000000049947 */ /* 0x000fea0003800000 */
[----:B------:R-:W-:Y:S01]  /*14d0*/  BPT.TRAP 0x1 ;  /* 0x000000040000795c */ /* 0x000fe20000300000 */
.L_x_14:
[----:B------:R-:W-:Y:S01]  /*14e0*/  ULEA UR6, UR5, UR10, 0x3 ;  /* 0x0000000a05067291 */ /* 0x000fe2000f8e183f */
[----:B------:R-:W-:-:S05]  /*14f0*/  IMAD.U32 R10, RZ, RZ, UR4 ;  /* 0x00000004ff0a7e24 */ /* 0x000fca000f8e00ff */
[----:B------:R-:W-:-:S04]  /*1500*/  SHF.L.U32 R10, R10, 0x1f, RZ ;  /* 0x0000001f0a0a7819 */ /* 0x000fc800000006ff */
[----:B------:R0:W1:Y:S01]  /*1510*/  SYNCS.PHASECHK.TRANS64.TRYWAIT P0, [UR6], R10 ;  /* 0x0000000aff0075a7 */ /* 0x0000620008000146 */
[----:B------:R-:W-:Y:S05]  /*1520*/  @!P1 BRA `(.L_x_15) ;  /* 0x0000000000049947 */ /* 0x000fea0003800000 */
[----:B------:R-:W-:Y:S01]  /*1530*/  BPT.TRAP 0x1 ;  /* 0x000000040000795c */ /* 0x000fe20000300000 */
.L_x_15:
[----:B-1----:R-:W-:Y:S05]  /*1540*/  @P0 BRA `(.L_x_16) ;  /* 0x0000000000080947 */ /* 0x002fea0003800000 */
[----:B------:R-:W1:Y:S02]  /*1550*/  SYNCS.PHASECHK.TRANS64.TRYWAIT P0, [UR6], R10 ;  /* 0x0000000aff0075a7 */ /* 0x000e640008000146 */
[----:B-1----:R-:W-:Y:S05]  /*1560*/  @!P0 BRA `(.L_x_17) ;  /* 0x0000007800f88947 */ /* 0x002fea0003800000 */
.L_x_16:
[----:B------:R-:W-:Y:S01]  /*1570*/  UIADD3 UR6, UR10, 0x5100, URZ ;  /* 0x000051000a067890 */ /* 0x000fe2000fffe03f */
[----:B------:R-:W-:Y:S01]  /*1580*/  WARPGROUP.ARRIVE ;  /* 0x00000000000079c5 */ /* 0x000fe20000000000 */
[----:B------:R-:W-:Y:S01]  /*1590*/  ULDC UR7, c[0x0][0x50c] ;  /* 0x0001430000077ab9 */ /* 0x000fe20000000800 */
[----:B------:R-:W-:Y:S01]  /*15a0*/  ULOP3.LUT UR12, UR11, 0x10000, URZ, 0xfc, !UPT ;  /* 0x000100000b0c7892 */ /* 0x000fe2000f8efc3f */
[----:B------:R-:W-:Y:S01]  /*15b0*/  CS2R R14, SRZ ;  /* 0x00000000000e7805 */ /* 0x000fe2000001ff00 */
[----:B------:R-:W-:Y:S01]  /*15c0*/  UISETP.NE.AND UP0, UPT, UR7, 0x1, UPT ;  /* 0x000000010700788c */ /* 0x000fe2000bf05270 */
[----:B------:R-:W-:Y:S01]  /*15d0*/  CS2R R12, SRZ ;  /* 0x00000000000c7805 */ /* 0x000fe2000001ff00 */
[----:B------:R-:W-:Y:S01]  /*15e0*/  USHF.R.U32.HI UR6, URZ, 0x4, UR6 ;  /* 0x000000043f067899 */ /* 0x000fe20008011606 */
[----:B------:R-:W-:Y:S01]  /*15f0*/  CS2R R16, SRZ ;  /* 0x0000000000107805 */ /* 0x000fe2000001ff00 */
[----:B------:R-:W-:Y:S01]  /*1600*/  USEL UR7, URZ, 0x1, UP0 ;  /* 0x000000013f077887 */ /* 0x000fe20008000000 */
[----:B------:R-:W-:Y:S01]  /*1610*/  CS2R R18, SRZ ;  /* 0x0000000000127805 */ /* 0x000fe2000001ff00 */
[----:B------:R-:W-:Y:S01]  /*1620*/  ULOP3.LUT UR6, UR6, 0x3fff, URZ, 0xc0, !UPT ;  /* 0x00003fff06067892 */ /* 0x000fe2000f8ec03f */
[----:B------:R-:W-:Y:S01]  /*1630*/  CS2R R20, SRZ ;  /* 0x0000000000147805 */ /* 0x000fe2000001ff00 */
[----:B------:R-:W-:Y:S01]  /*1640*/  ULEA UR12, UR5, UR12, 0x8 ;  /* 0x0000000c050c7291 */ /* 0x000fe2000f8e403f */
[----:B------:R-:W-:Y:S01]  /*1650*/  CS2R R22, SRZ ;  /* 0x0000000000167805 */ /* 0x000fe2000001ff00 */
[----:B------:R-:W-:Y:S01]  /*1660*/  ULOP3.LUT UR6, UR6, 0x10000, URZ, 0xfc, !UPT ;  /* 0x0001000006067892 */ /* 0x000fe2000f8efc3f */
[----:B------:R-:W-:Y:S01]  /*1670*/  ISETP.NE.AND P0, PT, RZ, UR7, PT ;  /* 0x00000007ff007c0c */ /* 0x000fe2000bf05270 */
[----:B------:R-:W-:Y:S01]  /*1680*/  UMOV UR13, 0xc0000010 ;  /* 0xc0000010000d7882 */ /* 0x000fe20000000000 */
[----:B------:R-:W-:Y:S01]  /*1690*/  UMOV UR15, 0xc0000010 ;  /* 0xc0000010000f7882 */ /* 0x000fe20000000000 */
[----:B------:R-:W-:Y:S01]  /*16a0*/  ULEA UR14, UR5, UR6, 0x8 ;  /* 0x00000006050e7291 */ /* 0x000fe2000f8e403f */
[----:B------:R-:W-:-:S02]  /*16b0*/  CS2R R88, SRZ ;  /* 0x0000000000587805 */ /* 0x000fc4000001ff00 */
[----:B------:R-:W-:Y:S01]  /*16c0*/  CS2R R90, SRZ ;  /* 0x00000000005a7805 */ /* 0x000fe2000001ff00 */
[----:B------:R-:W-:Y:S01]  /*16d0*/  UMOV UR6, 0x1 ;  /* 0x0000000100067882 */ /* 0x000fe20000000000 */
[----:B------:R-:W-:Y:S02]  /*16e0*/  CS2R R92, SRZ ;  /* 0x00000000005c7805 */ /* 0x000fe4000001ff00 */
[----:B------:R-:W-:Y:S02]  /*16f0*/  CS2R R94, SRZ ;  /* 0x00000000005e7805 */ /* 0x000fe4000001ff00 */
[----:B------:R-:W-:Y:S02]  /*1700*/  CS2R R96, SRZ ;  /* 0x0000000000607805 */ /* 0x000fe4000001ff00 */
[----:B------:R-:W-:Y:S02]  /*1710*/  CS2R R98, SRZ ;  /* 0x0000000000627805 */ /* 0x000fe4000001ff00 */
[----:B------:R-:W-:Y:S01]  /*1720*/  CS2R R100, SRZ ;  /* 0x0000000000647805 */ /* 0x000fe2000001ff00 */
[----:B------:R-:W-:Y:S01]  /*1730*/  QGMMA.64x128x32.F32.E4M3.E4M3 R24, gdesc[UR12], RZ, !UPT, gsb0 ;  /* 0x01e000000c1879f3 */ /* 0x000fe2000c0008ff */
        /* <DEDUP_REMOVED lines=17> */
[----:B------:R-:W-:Y:S01]  /*1850*/  CS2R R136, SRZ ;  /* 0x0000000000887805 */ /* 0x000fe2000001ff00 */
[----:B------:R-:W-:Y:S02]  /*1860*/  IMAD.MOV.U32 R139, RZ, RZ, RZ ;  /* 0x000000ffff8b7224 */ /* 0x000fe400078e00ff */
[----:B------:R-:W-:Y:S01]  /*1870*/  IMAD.MOV.U32 R141, RZ, RZ, RZ ;  /* 0x000000ffff8d7224 */ /* 0x000fe200078e00ff */
[----:B------:R-:W-:Y:S06]  /*1880*/  @!P0 BRA `(.L_x_18) ;  /* 0x0000000400088947 */ /* 0x000fec0003800000 */
[----:B------:R-:W-:Y:S02]  /*1890*/  WARPGROUP.DEPBAR.LE gsb0, 0x0 ;  /* 0x00008000000079c5 */ /* 0x000fe40000010000 */
[----:B------:R-:W-:-:S01]  /*18a0*/  FADD R141, RZ, R24 ;  /* 0x00000018ff8d7221 */ /* 0x000fc20000000000 */
[----:B------:R-:W-:Y:S01]  /*18b0*/  FADD R136, RZ, R25 ;  /* 0x00000019ff887221 */ /* 0x000fe20000000000 */
        /* <DEDUP_REMOVED lines=62> */
[----:B------:R-:W-:-:S06]  /*1ca0*/  UMOV UR6, URZ ;  /* 0x0000003f00067c82 */ /* 0x000fcc0008000000 */
.L_x_18:
[----:B------:R-:W-:-:S04]  /*1cb0*/  UIADD3 UR16, UR5, 0x1, URZ ;  /* 0x0000000105107890 */ /* 0x000fc8000fffe03f */
[----:B------:R-:W-:-:S04]  /*1cc0*/  UISETP.NE.AND UP0, UPT, UR16, 0x5, UPT ;  /* 0x000000051000788c */ /* 0x000fc8000bf05270 */
[----:B------:R-:W-:Y:S02]  /*1cd0*/  USEL UR8, URZ, 0x1, UP0 ;  /* 0x000000013f087887 */ /* 0x000fe40008000000 */
[----:B------:R-:W-:Y:S02]  /*1ce0*/  USEL UR16, UR16, URZ, UP0 ;  /* 0x0000003f10107287 */ /* 0x000fe40008000000 */
[----:B------:R-:W-:-:S06]  /*1cf0*/  ULOP3.LUT UR8, UR4, UR8, URZ, 0x3c, !UPT ;  /* 0x0000000804087292 */ /* 0x000fcc000f8e3c3f */
[----:B------:R-:W-:Y:S01]  /*1d00*/  IMAD.U32 R142, RZ, RZ, UR8 ;  /* 0x00000008ff8e7e24 */ /* 0x000fe2000f8e00ff */
[----:B------:R-:W-:-:S06]  /*1d10*/  UMOV UR8, 0x1 ;  /* 0x0000000100087882 */ /* 0x000fcc0000000000 */
.L_x_13:
[----:B------:R-:W-:-:S04]  /*1d20*/  UISETP.LT.AND UP0, UPT, UR9, 0x1, UPT ;  /* 0x000000010900788c */ /* 0x000fc8000bf01270 */
[----:B------:R-:W-:-:S04]  /*1d30*/  USEL UR12, UR9, 0x1, UP0 ;  /* 0x00000001090c7887 */ /* 0x000fc80008000000 */
[----:B------:R-:W-:-:S04]  /*1d40*/  UIADD3 UR12, UR9, -UR12, URZ ;  /* 0x8000000c090c7290 */ /* 0x000fc8000fffe03f */
[----:B------:R-:W-:-:S06]  /*1d50*/  UISETP.GE.AND UP0, UPT, UR12, 0x1, UPT ;  /* 0x000000010c00788c */ /* 0x000fcc000bf06270 */
[----:B------:R-:W-:-:S13]  /*1d60*/  PLOP3.LUT P0, PT, PT, PT, UP0, 0x80, 0x0 ;  /* 0x000000000000781c */ /* 0x000fda0003f0f008 */
[----:B------:R-:W-:Y:S05]  /*1d70*/  @!P0 BRA `(.L_x_19) ;  /* 0x0000000400f08947 */ /* 0x000fea0003800000 */
[----:B01----:R-:W-:Y:S01]  /*1d80*/  IMAD.U32 R10, RZ, RZ, UR12 ;  /* 0x0000000cff0a7e24 */ /* 0x003fe2000f8e00ff */
[----:B------:R-:W-:Y:S01]  /*1d90*/  UMOV UR17, UR5 ;  /* 0x0000000500117c82 */ /* 0x000fe20008000000 */
[----:B------:R-:W-:-:S05]  /*1da0*/  ULDC UR20, c[0x0][0x50c] ;  /* 0x0001430000147ab9 */ /* 0x000fca0000000800 */
.L_x_27:
[----:B------:R-:W-:-:S13]  /*1db0*/  ISETP.NE.AND P1, PT, R138, 0x3, PT ;  /* 0x000000038a00780c */ /* 0x000fda0003f25270 */
[----:B01----:R-:W-:Y:S05]  /*1dc0*/  @!P1 BRA `(.L_x_20) ;  /* 0x0000000000049947 */ /* 0x003fea0003800000 */
[----:B------:R-:W-:Y:S01]  /*1dd0*/  BPT.TRAP 0x1 ;  /* 0x000000040000795c */ /* 0x000fe20000300000 */
.L_x_20:
[----:B------:R-:W0:Y:S01]  /*1de0*/  S2UR UR12, SR_CgaCtaId ;  /* 0x00000000000c79c3 */ /* 0x000e220000008800 */
[----:B------:R-:W-:Y:S01]  /*1df0*/  UMOV UR10, 0x400 ;  /* 0x00000400000a7882 */ /* 0x000fe20000000000 */
[----:B------:R-:W-:Y:S01]  /*1e00*/  SHF.L.U32 R11, R142, 0x1f, RZ ;  /* 0x0000001f8e0b7819 */ /* 0x000fe200000006ff */
[----:B0-----:R-:W-:-:S04]  /*1e10*/  ULEA UR10, UR12, UR10, 0x18 ;  /* 0x0000000a0c0a7291 */ /* 0x001fc8000f8ec03f */
[----:B------:R-:W-:-:S09]  /*1e20*/  ULEA UR12, UR16, UR10, 0x3 ;  /* 0x0000000a100c7291 */ /* 0x000fd2000f8e183f */
[----:B------:R0:W1:Y:S01]  /*1e30*/  SYNCS.PHASECHK.TRANS64.TRYWAIT P0, [UR12], R11 ;  /* 0x0000000bff0075a7 */ /* 0x000062000800014c */
[----:B------:R-:W-:Y:S05]  /*1e40*/  @!P1 BRA `(.L_x_21) ;  /* 0x0000000000049947 */ /* 0x000fea0003800000 */
[----:B------:R-:W-:Y:S01]  /*1e50*/  BPT.TRAP 0x1 ;  /* 0x000000040000795c */ /* 0x000fe20000300000 */
.L_x_21:
[----:B-1----:R-:W-:Y:S05]  /*1e60*/  @P0 BRA `(.L_x_22) ;  /* 0x0000000000080947 */ /* 0x002fea0003800000 */
[----:B------:R-:W1:Y:S02]  /*1e70*/  SYNCS.PHASECHK.TRANS64.TRYWAIT P0, [UR12], R11 ;  /* 0x0000000bff0075a7 */ /* 0x000e64000800014c */
[----:B-1----:R-:W-:Y:S05]  /*1e80*/  @!P0 BRA `(.L_x_23) ;  /* 0x0000007000c88947 */ /* 0x002fea0003800000 */
.L_x_22:
[----:B------:R-:W-:Y:S01]  /*1e90*/  UIADD3 UR12, UR10, 0x5100, URZ ;  /* 0x000051000a0c7890 */ /* 0x000fe2000fffe03f */
[----:B------:R-:W-:Y:S01]  /*1ea0*/  WARPGROUP.ARRIVE ;  /* 0x00000000000079c5 */ /* 0x000fe20000000000 */
[----:B------:R-:W-:Y:S02]  /*1eb0*/  UISETP.NE.AND UP0, UPT, UR7, URZ, UPT ;  /* 0x0000003f0700728c */ /* 0x000fe4000bf05270 */
[----:B------:R-:W-:Y:S02]  /*1ec0*/  USHF.R.U32.HI UR12, URZ, 0x4, UR12 ;  /* 0x000000043f0c7899 */ /* 0x000fe4000801160c */
[----:B------:R-:W-:Y:S02]  /*1ed0*/  USEL UR8, UR8, URZ, !UP0 ;  /* 0x0000003f08087287 */ /* 0x000fe4000c000000 */
[----:B------:R-:W-:Y:S02]  /*1ee0*/  ULOP3.LUT UR7, UR12, 0x3fff, URZ, 0xc0, !UPT ;  /* 0x00003fff0c077892 */ /* 0x000fe4000f8ec03f */
[----:B------:R-:W-:-:S02]  /*1ef0*/  ULOP3.LUT UR12, UR11, 0x10000, URZ, 0xfc, !UPT ;  /* 0x000100000b0c7892 */ /* 0x000fc4000f8efc3f */
[----:B------:R-:W-:Y:S02]  /*1f00*/  ULOP3.LUT UR7, UR7, 0x10000, URZ, 0xfc, !UPT ;  /* 0x0001000007077892 */ /* 0x000fe4000f8efc3f */
[----:B------:R-:W-:Y:S02]  /*1f10*/  UISETP.NE.U32.AND UP0, UPT, UR8, URZ, UPT ;  /* 0x0000003f0800728c */ /* 0x000fe4000bf05070 */
[----:B------:R-:W-:Y:S02]  /*1f20*/  ULEA UR12, UR16, UR12, 0x8 ;  /* 0x0000000c100c7291 */ /* 0x000fe4000f8e403f */
[----:B------:R-:W-:Y:S01]  /*1f30*/  ULEA UR14, UR16, UR7, 0x8 ;  /* 0x00000007100e7291 */ /* 0x000fe2000f8e403f */
[----:B------:R-:W-:Y:S01]  /*1f40*/  UMOV UR13, 0xc0000010 ;  /* 0xc0000010000d7882 */ /* 0x000fe20000000000 */
[----:B------:R-:W-:Y:S01]  /*1f50*/  UMOV UR15, 0xc0000010 ;  /* 0xc0000010000f7882 */ /* 0x000fe20000000000 */
[----:B------:R-:W-:-:S06]  /*1f60*/  UIADD3 UR6, UR6, 0x1, URZ ;  /* 0x0000000106067890 */ /* 0x000fcc000fffe03f */
[----:B------:R-:W-:Y:S01]  /*1f70*/  QGMMA.64x128x32.F32.E4M3.E4M3 R24, gdesc[UR12], R24, UP0, gsb0 ;  /* 0x01e000000c1879f3 */ /* 0x000fe2000b800818 */
[----:B------:R-:W-:-:S04]  /*1f80*/  UISETP.NE.AND UP0, UPT, UR6, UR20, UPT ;  /* 0x000000140600728c */ /* 0x000fc8000bf05270 */
[----:B------:R-:W-:-:S06]  /*1f90*/  USEL UR7, URZ, 0x1, UP0 ;  /* 0x000000013f077887 */ /* 0x000fcc0008000000 */
[----:B------:R-:W-:Y:S01]  /*1fa0*/  ISETP.NE.AND P0, PT, RZ, UR7, PT ;  /* 0x00000007ff007c0c */ /* 0x000fe2000bf05270 */
[----:B------:R-:W-:-:S12]  /*1fb0*/  WARPGROUP.DEPBAR.LE gsb0, 0x1 ;  /* 0x00008000000079c5 */ /* 0x000fd80000010100 */
[----:B------:R-:W-:Y:S05]  /*1fc0*/  @!P0 BRA `(.L_x_24) ;  /* 0x0000000400088947 */ /* 0x000fea0003800000 */
[----:B------:R-:W-:Y:S02]  /*1fd0*/  WARPGROUP.DEPBAR.LE gsb0, 0x0 ;  /* 0x00008000000079c5 */ /* 0x000fe40000010000 */
[----:B------:R-:W-:-:S01]  /*1fe0*/  FADD R141, R24, R141 ;  /* 0x0000008d188d7221 */ /* 0x000fc20000000000 */
[----:B------:R-:W-:Y:S01]  /*1ff0*/  FADD R136, R25, R136 ;  /* 0x0000008819887221 */ /* 0x000fe20000000000 */
        /* <DEDUP_REMOVED lines=62> */
[----:B------:R-:W-:-:S06]  /*23e0*/  UMOV UR6, URZ ;  /* 0x0000003f00067c82 */ /* 0x000fcc0008000000 */
.L_x_24:
[----:B------:R-:W-:Y:S05]  /*23f0*/  @!P1 BRA `(.L_x_25) ;  /* 0x0000000000049947 */ /* 0x000fea0003800000 */
[----:B------:R-:W-:Y:S01]  /*2400*/  BPT.TRAP 0x1 ;  /* 0x000000040000795c */ /* 0x000fe20000300000 */
.L_x_25:
[----:B------:R-:W-:Y:S01]  /*2410*/  ULEA UR8, UR17, UR10, 0x3 ;  /* 0x0000000a11087291 */ /* 0x000fe2000f8e183f */
[----:B------:R-:W-:-:S03]  /*2420*/  ISETP.GT.U32.AND P0, PT, R4, 0x1, PT ;  /* 0x000000010400780c */ /* 0x000fc60003f04070 */
[----:B------:R-:W-:-:S04]  /*2430*/  UIADD3 UR8, UR8, 0x28, URZ ;  /* 0x0000002808087890 */ /* 0x000fc8000fffe03f */
[----:B------:R-:W-:-:S09]  /*2440*/  UPRMT UR8, URZ, 0x654, UR8 ;  /* 0x000006543f087896 */ /* 0x000fd20008000008 */
[----:B------:R-:W-:Y:S01]  /*2450*/  SYNCS.ARRIVE.TRANS64.RED.A1T0 RZ, [UR8], RZ ;  /* 0x000000ffffff79a7 */ /* 0x000fe20008100408 */
[----:B------:R-:W-:Y:S05]  /*2460*/  @P0 BRA `(.L_x_26) ;  /* 0x0000000000040947 */ /* 0x000fea0003800000 */
[----:B------:R-:W-:Y:S01]  /*2470*/  BPT.TRAP 0x1 ;  /* 0x000000040000795c */ /* 0x000fe20000300000 */
.L_x_26:
[----:B------:R-:W-:Y:S01]  /*2480*/  UIADD3 UR16, UR16, 0x1, URZ ;  /* 0x0000000110107890 */ /* 0x000fe2000fffe03f */
[C---:B------:R-:W-:Y:S01]  /*2490*/  ISETP.GT.AND P0, PT, R10.reuse, 0x1, PT ;  /* 0x000000010a00780c */ /* 0x040fe20003f04270 */
[----:B------:R-:W-:Y:S01]  /*24a0*/  UIADD3 UR17, UR17, 0x1, URZ ;  /* 0x0000000111117890 */ /* 0x000fe2000fffe03f */
[----:B------:R-:W-:Y:S01]  /*24b0*/  VIADD R10, R10, 0xffffffff ;  /* 0xffffffff0a0a7836 */ /* 0x000fe20000000000 */
[----:B------:R-:W-:Y:S02]  /*24c0*/  UISETP.NE.AND UP0, UPT, UR16, 0x5, UPT ;  /* 0x000000051000788c */ /* 0x000fe4000bf05270 */
[----:B------:R-:W-:Y:S02]  /*24d0*/  UISETP.NE.AND UP1, UPT, UR17, 0x5, UPT ;  /* 0x000000051100788c */ /* 0x000fe4000bf25270 */
[----:B------:R-:W-:Y:S02]  /*24e0*/  USEL UR8, URZ, 0x1, UP0 ;  /* 0x000000013f087887 */ /* 0x000fe40008000000 */
[----:B------:R-:W-:-:S02]  /*24f0*/  USEL UR16, UR16, URZ, UP0 ;  /* 0x0000003f10107287 */ /* 0x000fc40008000000 */
[----:B------:R-:W-:Y:S02]  /*2500*/  USEL UR17, UR17, URZ, UP1 ;  /* 0x0000003f11117287 */ /* 0x000fe40008800000 */
[----:B------:R-:W-:Y:S01]  /*2510*/  LOP3.LUT R142, R142, UR8, RZ, 0x3c, !PT ;  /* 0x000000088e8e7c12 */ /* 0x000fe2000f8e3cff */
[----:B------:R-:W-:Y:S01]  /*2520*/  UMOV UR8, 0x1 ;  /* 0x0000000100087882 */ /* 0x000fe20000000000 */
[----:B------:R-:W-:Y:S08]  /*2530*/  @P0 BRA `(.L_x_27) ;  /* 0xfffffff8001c0947 */ /* 0x000ff0000383ffff */
.L_x_19:
[----:B------:R-:W-:Y:S01]  /*2540*/  UISETP.NE.AND UP0, UPT, UR6, URZ, UPT ;  /* 0x0000003f0600728c */ /* 0x000fe2000bf05270 */
[----:B01----:R-:W0:Y:S03]  /*2550*/  LDC R10, c[0x0][0x28c] ;  /* 0x0000a300ff0a7b82 */ /* 0x003e260000000800 */
[----:B------:R-:W-:-:S06]  /*2560*/  USEL UR6, URZ, 0x1, !UP0 ;  /* 0x000000013f067887 */ /* 0x000fcc000c000000 */
[----:B------:R-:W-:Y:S02]  /*2570*/  ISETP.NE.AND P0, PT, RZ, UR6, PT ;  /* 0x00000006ff007c0c */ /* 0x000fe4000bf05270 */
[----:B0-----:R-:W-:-:S11]  /*2580*/  ISETP.GE.AND P1, PT, R10, 0x1, PT ;  /* 0x000000010a00780c */ /* 0x001fd60003f26270 */
[----:B------:R-:W-:Y:S05]  /*2590*/  @!P0 BRA `(.L_x_28) ;  /* 0x0000000400048947 */ /* 0x000fea0003800000 */
[----:B------:R-:W-:Y:S02]  /*25a0*/  WARPGROUP.DEPBAR.LE gsb0, 0x0 ;  /* 0x00008000000079c5 */ /* 0x000fe40000010000 */
[----:B------:R-:W-:Y:S01]  /*25b0*/  FADD R141, R24, R141 ;  /* 0x0000008d188d7221 */ /* 0x000fe20000000000 */
        /* <DEDUP_REMOVED lines=62> */
[----:B------:R-:W-:-:S07]  /*29a0*/  FADD R14, R14, R87 ;  /* 0x000000570e0e7221 */ /* 0x000fce0000000000 */
.L_x_28:
[----:B------:R-:W-:Y:S02]  /*29b0*/  WARPGROUP.DEPBAR.LE gsb0, 0x0 ;  /* 0x00008000000079c5 */ /* 0x000fe40000010000 */
[----:B------:R-:W-:Y:S05]  /*29c0*/  @!P1 BRA `(.L_x_29) ;  /* 0x0000000000409947 */ /* 0x000fea0003800000 */
[----:B------:R-:W-:-:S13]  /*29d0*/  ISETP.NE.AND P0, PT, R138, 0x3, PT ;  /* 0x000000038a00780c */ /* 0x000fda0003f05270 */
[----:B------:R-:W-:Y:S05]  /*29e0*/  @!P0 BRA `(.L_x_30) ;  /* 0x0000000000048947 */ /* 0x000fea0003800000 */
[----:B------:R-:W-:Y:S01]  /*29f0*/  BPT.TRAP 0x1 ;  /* 0x000000040000795c */ /* 0x000fe20000300000 */
.L_x_30:
[----:B------:R-:W-:Y:S01]  /*2a00*/  UISETP.LT.AND UP0, UPT, UR9, 0x1, UPT ;  /* 0x000000010900788c */ /* 0x000fe2000bf01270 */
[----:B------:R-:W-:-:S03]  /*2a10*/  ISETP.GT.U32.AND P0, PT, R4, 0x1, PT ;  /* 0x000000010400780c */ /* 0x000fc60003f04070 */
[----:B------:R-:W-:-:S04]  /*2a20*/  USEL UR8, UR9, 0x1, UP0 ;  /* 0x0000000109087887 */ /* 0x000fc80008000000 */
[----:B------:R-:W-:-:S04]  /*2a30*/  UIADD3 UR8, UR5, UR9, -UR8 ;  /* 0x0000000905087290 */ /* 0x000fc8000fffe808 */
[----:B------:R-:W-:-:S04]  /*2a40*/  UIMAD.WIDE.U32 UR6, UR8, -0x33333333, URZ ;  /* 0xcccccccd080678a5 */ /* 0x000fc8000f8e003f */
[----:B------:R-:W-:-:S04]  /*2a50*/  USHF.R.U32.HI UR6, URZ, 0x2, UR7 ;  /* 0x000000023f067899 */ /* 0x000fc80008011607 */
[----:B------:R-:W-:-:S04]  /*2a60*/  UIMAD UR8, UR6, -0x5, UR8 ;  /* 0xfffffffb060878a4 */ /* 0x000fc8000f8e0208 */
[----:B------:R-:W-:-:S04]  /*2a70*/  ULEA UR8, UR8, UR10, 0x3 ;  /* 0x0000000a08087291 */ /* 0x000fc8000f8e183f */
[----:B------:R-:W-:-:S04]  /*2a80*/  UIADD3 UR8, UR8, 0x28, URZ ;  /* 0x0000002808087890 */ /* 0x000fc8000fffe03f */
[----:B------:R-:W-:-:S09]  /*2a90*/  UPRMT UR8, URZ, 0x654, UR8 ;  /* 0x000006543f087896 */ /* 0x000fd20008000008 */
[----:B------:R-:W-:Y:S01]  /*2aa0*/  SYNCS.ARRIVE.TRANS64.RED.A1T0 RZ, [UR8], RZ ;  /* 0x000000ffffff79a7 */ /* 0x000fe20008100408 */
[----:B------:R-:W-:Y:S05]  /*2ab0*/  @P0 BRA `(.L_x_29) ;  /* 0x0000000000040947 */ /* 0x000fea0003800000 */
[----:B------:R-:W-:Y:S01]  /*2ac0*/  BPT.TRAP 0x1 ;  /* 0x000000040000795c */ /* 0x000fe20000300000 */
.L_x_29:
[----:B------:R-:W0:Y:S01]  /*2ad0*/  LDC R26, c[0x0][0x288] ;  /* 0x0000a200ff1a7b82 */ /* 0x000e220000000800 */
[--C-:B------:R-:W-:Y:S01]  /*2ae0*/  SHF.R.U32.HI R10, RZ, 0x2, R0.reuse ;  /* 0x00000002ff0a7819 */ /* 0x100fe20000011600 */
[----:B------:R-:W-:Y:S01]  /*2af0*/  IMAD.SHL.U32 R29, R7, 0x80, RZ ;  /* 0x00000080071d7824 */ /* 0x000fe200078e00ff */
[----:B------:R-:W-:Y:S01]  /*2b00*/  SHF.R.U32.HI R25, RZ, 0x7, R0 ;  /* 0x00000007ff197819 */ /* 0x000fe20000011600 */
[----:B------:R-:W-:Y:S01]  /*2b10*/  UIADD3 UR5, UR9, UR5, URZ ;  /* 0x0000000509057290 */ /* 0x000fe2000fffe03f */
[----:B------:R-:W-:Y:S01]  /*2b20*/  LOP3.LUT R11, R10, 0x7, RZ, 0xc0, !PT ;  /* 0x000000070a0b7812 */ /* 0x000fe200078ec0ff */
[----:B------:R-:W-:Y:S01]  /*2b30*/  IMAD.SHL.U32 R31, R6, 0x80, RZ ;  /* 0x00000080061f7824 */ /* 0x000fe200078e00ff */
[----:B------:R-:W-:Y:S01]  /*2b40*/  LOP3.LUT R10, R25, 0x1, RZ, 0xc0, !PT ;  /* 0x00000001190a7812 */ /* 0x000fe200078ec0ff */
[----:B------:R-:W-:Y:S01]  /*2b50*/  UISETP.GT.U32.AND UP0, UPT, UR5, 0x4, UPT ;  /* 0x000000040500788c */ /* 0x000fe2000bf04070 */
[----:B------:R-:W-:Y:S01]  /*2b60*/  LOP3.LUT R24, R0, 0x60, RZ, 0xc0, !PT ;  /* 0x0000006000187812 */ /* 0x000fe200078ec0ff */
[----:B------:R-:W-:Y:S01]  /*2b70*/  ULDC UR12, c[0x0][0x284] ;  /* 0x0000a100000c7ab9 */ /* 0x000fe20000000800 */
[----:B------:R-:W-:Y:S01]  /*2b80*/  UISETP.GE.U32.AND UP1, UPT, UR9, 0x5, UPT ;  /* 0x000000050900788c */ /* 0x000fe2000bf26070 */
[----:B------:R-:W-:Y:S01]  /*2b90*/  IMAD.SHL.U32 R30, R10, 0x40, RZ ;  /* 0x000000400a1e7824 */ /* 0x000fe200078e00ff */
[----:B------:R-:W-:Y:S01]  /*2ba0*/  SHF.R.U32.HI R28, RZ, 0x1, R24 ;  /* 0x00000001ff1c7819 */ /* 0x000fe20000011618 */
[----:B------:R-:W-:Y:S01]  /*2bb0*/  UISETP.LT.U32.AND UP0, UPT, UR9, 0x5, UP0 ;  /* 0x000000050900788c */ /* 0x000fe20008701070 */
[----:B------:R-:W-:Y:S01]  /*2bc0*/  LOP3.LUT R24, R0, 0x3, RZ, 0xc0, !PT ;  /* 0x0000000300187812 */ /* 0x000fe200078ec0ff */
[----:B------:R-:W-:Y:S01]  /*2bd0*/  UIMAD.WIDE.U32 UR6, UR5, -0x33333333, URZ ;  /* 0xcccccccd050678a5 */ /* 0x000fe2000f8e003f */
[--C-:B------:R-:W-:Y:S01]  /*2be0*/  IADD3 R25, RZ, -R28, -R11.reuse ;  /* 0x8000001cff197210 */ /* 0x100fe20007ffe80b */
[----:B------:R-:W-:Y:S01]  /*2bf0*/  USEL UR8, URZ, 0x1, !UP0 ;  /* 0x000000013f087887 */ /* 0x000fe2000c000000 */
[----:B------:R-:W-:Y:S01]  /*2c00*/  LOP3.LUT R11, R30, 0x40, R11, 0xe2, !PT ;  /* 0x000000401e0b7812 */ /* 0x000fe200078ee20b */
[----:B------:R-:W-:Y:S01]  /*2c10*/  ULDC.64 UR10, c[0x0][0x5d0] ;  /* 0x00017400000a7ab9 */ /* 0x000fe20000000a00 */
[----:B------:R-:W-:Y:S01]  /*2c20*/  SHF.R.S32.HI R34, RZ, 0x1f, R5 ;  /* 0x0000001fff227819 */ /* 0x000fe20000011405 */
[----:B------:R-:W-:Y:S01]  /*2c30*/  IMAD R10, R10, -0x40, R25 ;  /* 0xffffffc00a0a7824 */ /* 0x000fe200078e0219 */
[----:B------:R-:W-:Y:S01]  /*2c40*/  USHF.R.U32.HI UR6, URZ, 0x2, UR7 ;  /* 0x000000023f067899 */ /* 0x000fe20008011607 */
[----:B0-----:R-:W-:Y:S01]  /*2c50*/  IMAD R30, R24, -0x2, R26 ;  /* 0xfffffffe181e7824 */ /* 0x001fe200078e021a */
[----:B------:R-:W-:Y:S01]  /*2c60*/  ISETP.GE.AND P0, PT, R29, R26, PT ;  /* 0x0000001a1d00720c */ /* 0x000fe20003f06270 */
[----:B------:R-:W-:Y:S01]  /*2c70*/  IMAD.SHL.U32 R24, R0, 0x2, RZ ;  /* 0x0000000200187824 */ /* 0x000fe200078e00ff */
[----:B------:R-:W-:Y:S01]  /*2c80*/  ULOP3.LUT UR4, UR4, UR8, URZ, 0x3c, !UPT ;  /* 0x0000000804047292 */ /* 0x000fe2000f8e3c3f */
[----:B------:R-:W-:Y:S01]  /*2c90*/  IMAD R32, R34, UR10, RZ ;  /* 0x0000000a22207c24 */ /* 0x000fe2000f8e02ff */
[----:B------:R-:W-:Y:S01]  /*2ca0*/  ISETP.GE.OR P0, PT, R31, UR12, P0 ;  /* 0x0000000c1f007c0c */ /* 0x000fe20008706670 */
[----:B------:R-:W-:Y:S01]  /*2cb0*/  IMAD.WIDE R26, R6, 0x80, RZ ;  /* 0x00000080061a7825 */ /* 0x000fe200078e02ff */
[----:B------:R-:W-:Y:S01]  /*2cc0*/  LOP3.LUT R24, R29, 0x6, R24, 0xf8, !PT ;  /* 0x000000061d187812 */ /* 0x000fe200078ef818 */
[----:B------:R-:W-:Y:S01]  /*2cd0*/  UIMAD UR5, UR6, -0x5, UR5 ;  /* 0xfffffffb060578a4 */ /* 0x000fe2000f8e0205 */
[----:B------:R-:W-:Y:S01]  /*2ce0*/  IADD3 R36, -R31, UR12, R10 ;  /* 0x0000000c1f247c10 */ /* 0x000fe2000fffe10a */
[----:B------:R-:W-:Y:S01]  /*2cf0*/  IMAD R33, R5, UR11, R32 ;  /* 0x0000000b05217c24 */ /* 0x000fe2000f8e0220 */
[----:B------:R-:W-:Y:S01]  /*2d00*/  SHF.R.S32.HI R25, RZ, 0x1f, R24 ;  /* 0x0000001fff197819 */ /* 0x000fe20000011418 */
[----:B------:R-:W-:Y:S01]  /*2d10*/  @UP1 ULOP3.LUT UR4, UR4, 0x1, UR6, 0x78, !UPT ;  /* 0x0000000104041892 */ /* 0x000fe2000f8e7806 */
[----:B------:R-:W-:Y:S01]  /*2d20*/  LOP3.LUT R35, R26, R11, R28, 0xfe, !PT ;  /* 0x0000000b1a237212 */ /* 0x000fe200078efe1c */
[----:B------:R-:W-:-:S02]  /*2d30*/  IMAD.IADD R29, R30, 0x1, -R29 ;  /* 0x000000011e1d7824 */ /* 0x000fc400078e0a1d */
[----:B------:R-:W-:-:S04]  /*2d40*/  IMAD.WIDE.U32 R6, R5, UR10, R24 ;  /* 0x0000000a05067c25 */ /* 0x000fc8000f8e0018 */
[----:B------:R-:W-:Y:S02]  /*2d50*/  IMAD.IADD R7, R7, 0x1, R33 ;  /* 0x0000000107077824 */ /* 0x000fe400078e0221 */
[----:B------:R-:W-:Y:S01]  /*2d60*/  IMAD.MOV.U32 R28, RZ, RZ, -0x1 ;  /* 0xffffffffff1c7424 */ /* 0x000fe200078e00ff */
[----:B------:R-:W-:Y:S06]  /*2d70*/  @P0 BRA `(.L_x_31) ;  /* 0x0000004400a40947 */ /* 0x000fec0003800000 */
[----:B------:R-:W0:Y:S01]  /*2d80*/  LDC.64 R32, c[0x0][0x5c8] ;  /* 0x00017200ff207b82 */ /* 0x000e220000000a00 */
[----:B------:R-:W-:Y:S01]  /*2d90*/  ULDC.64 UR6, c[0x0][0x5c0] ;  /* 0x0001700000067ab9 */ /* 0x000fe20000000a00 */
[----:B------:R-:W-:Y:S01]  /*2da0*/  BSSY B0, `(.L_x_31) ;  /* 0x0000466000007945 */ /* 0x000fe20003800000 */
[-C--:B0-----:R-:W-:Y:S02]  /*2db0*/  IMAD R10, R27, R32.reuse, RZ ;  /* 0x000000201b0a7224 */ /* 0x081fe400078e02ff */
[----:B------:R-:W-:-:S04]  /*2dc0*/  IMAD.WIDE.U32 R6, R35, R32, R6 ;  /* 0x0000002023067225 */ /* 0x000fc800078e0006 */
[----:B------:R-:W-:Y:S01]  /*2dd0*/  IMAD R31, R35, R33, R10 ;  /* 0x00000021231f7224 */ /* 0x000fe200078e020a */
[----:B------:R-:W-:Y:S02]  /*2de0*/  LEA R11, P0, R32, R6, 0x3 ;  /* 0x00000006200b7211 */ /* 0x000fe400078018ff */
[----:B------:R-:W-:Y:S01]  /*2df0*/  IADD3 R10, P1, R6, UR6, RZ ;  /* 0x00000006060a7c10 */ /* 0x000fe2000ff3e0ff */
[----:B------:R-:W-:Y:S01]  /*2e00*/  IMAD.IADD R31, R7, 0x1, R31 ;  /* 0x00000001071f7824 */ /* 0x000fe200078e021f */
[----:B------:R-:W-:-:S04]  /*2e10*/  IADD3 R6, P3, R11, UR6, RZ ;  /* 0x000000060b067c10 */ /* 0x000fc8000ff7e0ff */
[----:B------:R-:W-:Y:S02]  /*2e20*/  LEA.HI.X R7, R32, R31, R33, 0x3, P0 ;  /* 0x0000001f20077211 */ /* 0x000fe400000f1c21 */
[----:B---3-5:R-:W-:Y:S02]  /*2e30*/  FSETP.NEU.AND P0, PT, R9, RZ, PT ;  /* 0x000000ff0900720b */ /* 0x028fe40003f0d000 */
[----:B------:R-:W-:Y:S02]  /*2e40*/  IADD3.X R11, R31, UR7, RZ, P1, !PT ;  /* 0x000000071f0b7c10 */ /* 0x000fe40008ffe4ff */
[----:B------:R-:W-:-:S09]  /*2e50*/  IADD3.X R7, R7, UR7, RZ, P3, !PT ;  /* 0x0000000707077c10 */ /* 0x000fd20009ffe4ff */
[----:B------:R-:W-:Y:S05]  /*2e60*/  @!P0 BRA `(.L_x_32) ;  /* 0x00000034005c8947 */ /* 0x000fea0003800000 */
[----:B------:R-:W-:Y:S01]  /*2e70*/  ULDC.64 UR6, c[0x0][0x5b8] ;  /* 0x00016e0000067ab9 */ /* 0x000fe20000000a00 */
[----:B------:R-:W-:Y:S01]  /*2e80*/  ISETP.GE.AND P0, PT, R36, 0x1, PT ;  /* 0x000000012400780c */ /* 0x000fe20003f06270 */
[----:B------:R-:W-:Y:S01]  /*2e90*/  IMAD R32, R34, UR6, RZ ;  /* 0x0000000622207c24 */ /* 0x000fe2000f8e02ff */
[----:B------:R-:W-:Y:S01]  /*2ea0*/  ULDC.64 UR10, c[0x0][0x5a8] ;  /* 0x00016a00000a7ab9 */ /* 0x000fe20000000a00 */
[----:B------:R-:W-:Y:S01]  /*2eb0*/  IMAD.WIDE.U32 R30, R5, UR6, R24 ;  /* 0x00000006051e7c25 */ /* 0x000fe2000f8e0018 */
[----:B------:R-:W-:Y:S01]  /*2ec0*/  ISETP.LT.OR P4, PT, R29, 0x1, !P0 ;  /* 0x000000011d00780c */ /* 0x000fe20004781670 */
[----:B------:R-:W-:Y:S02]  /*2ed0*/  BSSY B1, `(.L_x_33) ;  /* 0x000000c000017945 */ /* 0x000fe40003800000 */
[----:B------:R-:W-:Y:S01]  /*2ee0*/  IMAD R5, R5, UR7, R32 ;  /* 0x0000000705057c24 */ /* 0x000fe2000f8e0220 */
[----:B------:R-:W-:-:S03]  /*2ef0*/  ULDC.64 UR6, c[0x0][0x5b0] ;  /* 0x00016c0000067ab9 */ /* 0x000fc60000000a00 */
[----:B------:R-:W-:Y:S02]  /*2f00*/  IMAD.IADD R31, R31, 0x1, R5 ;  /* 0x000000011f1f7824 */ /* 0x000fe400078e0205 */
[----:B------:R-:W-:Y:S02]  /*2f10*/  IMAD R5, R27, UR6, RZ ;  /* 0x000000061b057c24 */ /* 0x000fe4000f8e02ff */
[----:B------:R-:W-:-:S04]  /*2f20*/  IMAD.WIDE.U32 R24, R35, UR6, R30 ;  /* 0x0000000623187c25 */ /* 0x000fc8000f8e001e */
[----:B------:R-:W-:Y:S01]  /*2f30*/  IMAD R5, R35, UR7, R5 ;  /* 0x0000000723057c24 */ /* 0x000fe2000f8e0205 */
[----:B------:R-:W-:-:S04]  /*2f40*/  IADD3 R24, P1, R24, UR10, RZ ;  /* 0x0000000a18187c10 */ /* 0x000fc8000ff3e0ff */
[--C-:B------:R-:W-:Y:S02]  /*2f50*/  IADD3.X R25, R25, UR11, R5.reuse, P1, !PT ;  /* 0x0000000b19197c10 */ /* 0x100fe40008ffe405 */
[----:B------:R-:W-:Y:S01]  /*2f60*/  PRMT R5, RZ, 0x7610, R5 ;  /* 0x00007610ff057816 */ /* 0x000fe20000000005 */
[----:B------:R-:W-:Y:S06]  /*2f70*/  @P4 BRA `(.L_x_34) ;  /* 0x0000000000044947 */ /* 0x000fec0003800000 */
[----:B------:R0:W5:Y:S02]  /*2f80*/  LDG.E.U8 R5, desc[UR18][R24.64] ;  /* 0x0000001218057981 */ /* 0x000164000c1e1100 */
.L_x_34:
[----:B------:R-:W-:Y:S05]  /*2f90*/  BSYNC B1 ;  /* 0x0000000000017941 */ /* 0x000fea0003800000 */
.L_x_33:
[----:B-----5:R-:W-:Y:S01]  /*2fa0*/  LOP3.LUT R5, R5, 0xff, RZ, 0xc0, !PT ;  /* 0x000000ff05057812 */ /* 0x020fe200078ec0ff */
[----:B------:R-:W-:Y:S01]  /*2fb0*/  BSSY B1, `(.L_x_35) ;  /* 0x000000b000017945 */ /* 0x000fe20003800000 */
[----:B------:R-:W-:Y:S02]  /*2fc0*/  ISETP.LT.OR P3, PT, R29, 0x2, !P0 ;  /* 0x000000021d00780c */ /* 0x000fe40004761670 */
[----:B------:R-:W-:-:S05]  /*2fd0*/  F2FP.F16.E4M3.UNPACK_B R5, R5 ;  /* 0x00000005ff05723e */ /* 0x000fca00020006ff */
[----:B------:R-:W-:Y:S01]  /*2fe0*/  HADD2.F32 R32, -RZ, R5.H0_H0 ;  /* 0x20000005ff207230 */ /* 0x000fe20000004100 */
[----:B------:R-:W-:-:S04]  /*2ff0*/  PRMT R5, RZ, 0x7610, R5 ;  /* 0x00007610ff057816 */ /* 0x000fc80000000005 */
[----:B------:R-:W-:-:S04]  /*3000*/  FMUL R32, R32, R9 ;  /* 0x0000000920207220 */ /* 0x000fc80000400000 */
[----:B--2---:R-:W-:-:S05]  /*3010*/  FFMA R32, R141, R8, R32 ;  /* 0x000000088d207223 */ /* 0x004fca0000000020 */
[----:B------:R-:W-:-:S05]  /*3020*/  F2FP.SATFINITE.E4M3.F32.PACK_AB_MERGE_C R33, RZ, R32, RZ ;  /* 0x00000020ff21723e */ /* 0x000fca00048070ff */
[----:B------:R1:W-:Y:S01]  /*3030*/  @!P4 STG.E.U8 desc[UR18][R10.64], R33 ;  /* 0x000000210a00c986 */ /* 0x0003e2000c101112 */
[----:B------:R-:W-:Y:S05]  /*3040*/  @P3 BRA `(.L_x_36) ;  /* 0x0000000000043947 */ /* 0x000fea0003800000 */
[----:B------:R2:W5:Y:S02]  /*3050*/  LDG.E.U8 R5, desc[UR18][R24.64+0x1] ;  /* 0x0000011218057981 */ /* 0x000564000c1e1100 */
.L_x_36:
[----:B------:R-:W-:Y:S05]  /*3060*/  BSYNC B1 ;  /* 0x0000000000017941 */ /* 0x000fea0003800000 */
.L_x_35:
[----:B-----5:R-:W-:Y:S01]  /*3070*/  LOP3.LUT R5, R5, 0xff, RZ, 0xc0, !PT ;  /* 0x000000ff05057812 */ /* 0x020fe200078ec0ff */
[----:B------:R-:W-:Y:S01]  /*3080*/  BSSY B1, `(.L_x_37) ;  /* 0x0000013000017945 */ /* 0x000fe20003800000 */
[----:B-1----:R-:W-:Y:S02]  /*3090*/  IADD3 R33, P1, R35, 0x8, RZ ;  /* 0x0000000823217810 */ /* 0x002fe40007f3e0ff */
[----:B------:R-:W-:-:S03]  /*30a0*/  F2FP.F16.E4M3.UNPACK_B R5, R5 ;  /* 0x00000005ff05723e */ /* 0x000fc600020006ff */
[----:B------:R-:W-:Y:S01]  /*30b0*/  IMAD.X R27, RZ, RZ, R27, P1 ;  /* 0x000000ffff1b7224 */ /* 0x000fe200008e061b */
[----:B------:R-:W-:Y:S01]  /*30c0*/  ISETP.GE.AND P1, PT, R36, 0x9, PT ;  /* 0x000000092400780c */ /* 0x000fe20003f26270 */
[----:B------:R-:W-:Y:S02]  /*30d0*/  HADD2.F32 R26, -RZ, R5.H0_H0 ;  /* 0x20000005ff1a7230 */ /* 0x000fe40000004100 */
[----:B------:R-:W-:Y:S01]  /*30e0*/  IMAD.WIDE.U32 R30, R33, UR6, R30 ;  /* 0x00000006211e7c25 */ /* 0x000fe2000f8e001e */
[----:B------:R-:W-:-:S03]  /*30f0*/  ISETP.LT.OR P5, PT, R29, 0x1, !P1 ;  /* 0x000000011d00780c */ /* 0x000fc60004fa1670 */
[----:B------:R-:W-:Y:S01]  /*3100*/  FMUL R5, R26, R9 ;  /* 0x000000091a057220 */ /* 0x000fe20000400000 */
[----:B------:R-:W-:-:S03]  /*3110*/  IMAD R26, R27, UR6, RZ ;  /* 0x000000061b1a7c24 */ /* 0x000fc6000f8e02ff */
[----:B------:R-:W-:Y:S01]  /*3120*/  FFMA R5, R136, R8, R5 ;  /* 0x0000000888057223 */ /* 0x000fe20000000005 */
[----:B------:R-:W-:Y:S01]  /*3130*/  IMAD R33, R33, UR7, R26 ;  /* 0x0000000721217c24 */ /* 0x000fe2000f8e021a */
[----:B------:R-:W-:-:S03]  /*3140*/  IADD3 R26, P4, R30, UR10, RZ ;  /* 0x0000000a1e1a7c10 */ /* 0x000fc6000ff9e0ff */
[----:B------:R-:W-:Y:S02]  /*3150*/  F2FP.SATFINITE.E4M3.F32.PACK_AB_MERGE_C R35, RZ, R5, RZ ;  /* 0x00000005ff23723e */ /* 0x000fe400048070ff */
[----:B------:R-:W-:Y:S02]  /*3160*/  IADD3.X R27, R31, UR11, R33, P4, !PT ;  /* 0x0000000b1f1b7c10 */ /* 0x000fe4000a7fe421 */
[----:B------:R-:W-:Y:S01]  /*3170*/  PRMT R5, RZ, 0x7610, R5 ;  /* 0x00007610ff057816 */ /* 0x000fe20000000005 */
[----:B------:R1:W-:Y:S01]  /*3180*/  @!P3 STG.E.U8 desc[UR18][R10.64+0x1], R35 ;  /* 0x000001230a00b986 */ /* 0x0003e2000c101112 */
[----:B------:R-:W-:Y:S05]  /*3190*/  @P5 BRA `(.L_x_38) ;  /* 0x0000000000045947 */ /* 0x000fea0003800000 */
[----:B------:R3:W5:Y:S02]  /*31a0*/  LDG.E.U8 R5, desc[UR18][R26.64] ;  /* 0x000000121a057981 */ /* 0x000764000c1e1100 */
.L_x_38:
[----:B------:R-:W-:Y:S05]  /*31b0*/  BSYNC B1 ;  /* 0x0000000000017941 */ /* 0x000fea0003800000 */
.L_x_37:
[----:B-----5:R-:W-:Y:S01]  /*31c0*/  LOP3.LUT R5, R5, 0xff, RZ, 0xc0, !PT ;  /* 0x000000ff05057812 */ /* 0x020fe200078ec0ff */
[----:B------:R-:W-:Y:S01]  /*31d0*/  BSSY B1, `(.L_x_39) ;  /* 0x000000b000017945 */ /* 0x000fe20003800000 */
[----:B------:R-:W-:Y:S02]  /*31e0*/  ISETP.LT.OR P3, PT, R29, 0x2, !P1 ;  /* 0x000000021d00780c */ /* 0x000fe40004f61670 */
[----:B------:R-:W-:-:S05]  /*31f0*/  F2FP.F16.E4M3.UNPACK_B R5, R5 ;  /* 0x00000005ff05723e */ /* 0x000fca00020006ff */
[----:B------:R-:W-:Y:S01]  /*3200*/  HADD2.F32 R30, -RZ, R5.H0_H0 ;  /* 0x20000005ff1e7230 */ /* 0x000fe20000004100 */
[----:B------:R-:W-:-:S04]  /*3210*/  PRMT R5, RZ, 0x7610, R5 ;  /* 0x00007610ff057816 */ /* 0x000fc80000000005 */
[----:B------:R-:W-:-:S04]  /*3220*/  FMUL R30, R30, R9 ;  /* 0x000000091e1e7220 */ /* 0x000fc80000400000 */
[----:B------:R-:W-:-:S05]  /*3230*/  FFMA R30, R139, R8, R30 ;  /* 0x000000088b1e7223 */ /* 0x000fca000000001e */
[----:B------:R-:W-:-:S05]  /*3240*/  F2FP.SATFINITE.E4M3.F32.PACK_AB_MERGE_C R31, RZ, R30, RZ ;  /* 0x0000001eff1f723e */ /* 0x000fca00048070ff */
[----:B------:R4:W-:Y:S01]  /*3250*/  @!P5 STG.E.U8 desc[UR18][R6.64], R31 ;  /* 0x0000001f0600d986 */ /* 0x0009e2000c101112 */
[----:B------:R-:W-:Y:S05]  /*3260*/  @P3 BRA `(.L_x_40) ;  /* 0x0000000000043947 */ /* 0x000fea0003800000 */
[----:B------:R0:W5:Y:S02]  /*3270*/  LDG.E.U8 R5, desc[UR18][R26.64+0x1] ;  /* 0x000001121a057981 */ /* 0x000164000c1e1100 */
.L_x_40:
[----:B------:R-:W-:Y:S05]  /*3280*/  BSYNC B1 ;  /* 0x0000000000017941 */ /* 0x000fea0003800000 */
.L_x_39:
[----:B-----5:R-:W-:Y:S01]  /*3290*/  LOP3.LUT R5, R5, 0xff, RZ, 0xc0, !PT ;  /* 0x000000ff05057812 */ /* 0x020fe200078ec0ff */
[----:B------:R-:W-:Y:S01]  /*32a0*/  BSSY B1, `(.L_x_41) ;  /* 0x000000b000017945 */ /* 0x000fe20003800000 */
[----:B------:R-:W-:Y:S02]  /*32b0*/  ISETP.LT.OR P4, PT, R29, 0x9, !P0 ;  /* 0x000000091d00780c */ /* 0x000fe40004781670 */
[----:B------:R-:W-:-:S05]  /*32c0*/  F2FP.F16.E4M3.UNPACK_B R5, R5 ;  /* 0x00000005ff05723e */ /* 0x000fca00020006ff */
[----:B------:R-:W-:-:S05]  /*32d0*/  HADD2.F32 R30, -RZ, R5.H0_H0 ;  /* 0x20000005ff1e7230 */ /* 0x000fca0000004100 */
[----:B------:R-:W-:-:S04]  /*32e0*/  FMUL R5, R30, R9 ;  /* 0x000000091e057220 */ /* 0x000fc80000400000 */
[----:B------:R-:W-:-:S05]  /*32f0*/  FFMA R5, R134, R8, R5 ;  /* 0x0000000886057223 */ /* 0x000fca0000000005 */
[----:B----4-:R-:W-:Y:S02]  /*3300*/  F2FP.SATFINITE.E4M3.F32.PACK_AB_MERGE_C R31, RZ, R5, RZ ;  /* 0x00000005ff1f723e */ /* 0x010fe400048070ff */
[----:B------:R-:W-:-:S03]  /*3310*/  PRMT R5, RZ, 0x7610, R5 ;  /* 0x00007610ff057816 */ /* 0x000fc60000000005 */
[----:B------:R4:W-:Y:S01]  /*3320*/  @!P3 STG.E.U8 desc[UR18][R6.64+0x1], R31 ;  /* 0x0000011f0600b986 */ /* 0x0009e2000c101112 */
[----:B------:R-:W-:Y:S05]  /*3330*/  @P4 BRA `(.L_x_42) ;  /* 0x0000000000044947 */ /* 0x000fea0003800000 */
[----:B------:R0:W5:Y:S02]  /*3340*/  LDG.E.U8 R5, desc[UR18][R24.64+0x8] ;  /* 0x0000081218057981 */ /* 0x000164000c1e1100 */
.L_x_42:
[----:B------:R-:W-:Y:S05]  /*3350*/  BSYNC B1 ;  /* 0x0000000000017941 */ /* 0x000fea0003800000 */
.L_x_41:
        /* <DEDUP_REMOVED lines=8> */
[----:B----4-:R-:W-:-:S05]  /*33e0*/  F2FP.SATFINITE.E4M3.F32.PACK_AB_MERGE_C R31, RZ, R30, RZ ;  /* 0x0000001eff1f723e */ /* 0x010fca00048070ff */
[----:B------:R4:W-:Y:S01]  /*33f0*/  @!P4 STG.E.U8 desc[UR18][R10.64+0x8], R31 ;  /* 0x0000081f0a00c986 */ /* 0x0009e2000c101112 */
[----:B------:R-:W-:Y:S05]  /*3400*/  @P3 BRA `(.L_x_44) ;  /* 0x0000000000043947 */ /* 0x000fea0003800000 */
[----:B------:R0:W5:Y:S02]  /*3410*/  LDG.E.U8 R5, desc[UR18][R24.64+0x9] ;  /* 0x0000091218057981 */ /* 0x000164000c1e1100 */
.L_x_44:
[----:B------:R-:W-:Y:S05]  /*3420*/  BSYNC B1 ;  /* 0x0000000000017941 */ /* 0x000fea0003800000 */
.L_x_43:
        /* <DEDUP_REMOVED lines=12> */
.L_x_46:
[----:B------:R-:W-:Y:S05]  /*34f0*/  BSYNC B1 ;  /* 0x0000000000017941 */ /* 0x000fea0003800000 */
.L_x_45:
        /* <DEDUP_REMOVED lines=12> */
.L_x_48:
[----:B------:R-:W-:Y:S05]  /*35c0*/  BSYNC B1 ;  /* 0x0000000000017941 */ /* 0x000fea0003800000 */
.L_x_47:
        /* <DEDUP_REMOVED lines=12> */
.L_x_50:
[----:B------:R-:W-:Y:S05]  /*3690*/  BSYNC B1 ;  /* 0x0000000000017941 */ /* 0x000fea0003800000 */
.L_x_49:
        /* <DEDUP_REMOVED lines=12> */
.L_x_52:
[----:B------:R-:W-:Y:S05]  /*3760*/  BSYNC B1 ;  /* 0x0000000000017941 */ /* 0x000fea0003800000 */
.L_x_51:
        /* <DEDUP_REMOVED lines=12> */
.L_x_54:
[----:B------:R-:W-:Y:S05]  /*3830*/  BSYNC B1 ;  /* 0x0000000000017941 */ /* 0x000fea0003800000 */
.L_x_53:
        /* <DEDUP_REMOVED lines=12> */
.L_x_56:
[----:B------:R-:W-:Y:S05]  /*3900*/  BSYNC B1 ;  /* 0x0000000000017941 */ /* 0x000fea0003800000 */
.L_x_55:
        /* <DEDUP_REMOVED lines=12> */
.L_x_58:
[----:B------:R-:W-:Y:S05]  /*39d0*/  BSYNC B1 ;  /* 0x0000000000017941 */ /* 0x000fea0003800000 */
.L_x_57:
        /* <DEDUP_REMOVED lines=12> */
.L_x_60:
[----:B------:R-:W-:Y:S05]  /*3aa0*/  BSYNC B1 ;  /* 0x0000000000017941 */ /* 0x000fea0003800000 */
.L_x_59:
        /* <DEDUP_REMOVED lines=12> */
.L_x_62:
[----:B------:R-:W-:Y:S05]  /*3b70*/  BSYNC B1 ;  /* 0x0000000000017941 */ /* 0x000fea0003800000 */
.L_x_61:
        /* <DEDUP_REMOVED lines=12> */
.L_x_64:
[----:B------:R-:W-:Y:S05]  /*3c40*/  BSYNC B1 ;  /* 0x0000000000017941 */ /* 0x000fea0003800000 */
.L_x_63:
        /* <DEDUP_REMOVED lines=12> */
.L_x_66:
[----:B------:R-:W-:Y:S05]  /*3d10*/  BSYNC B1 ;  /* 0x0000000000017941 */ /* 0x000fea0003800000 */
.L_x_65:
        /* <DEDUP_REMOVED lines=12> */
.L_x_68:
[----:B------:R-:W-:Y:S05]  /*3de0*/  BSYNC B1 ;  /* 0x0000000000017941 */ /* 0x000fea0003800000 */
.L_x_67:
        /* <DEDUP_REMOVED lines=12> */
.L_x_70:
[----:B------:R-:W-:Y:S05]  /*3eb0*/  BSYNC B1 ;  /* 0x0000000000017941 */ /* 0x000fea0003800000 */
.L_x_69:
        /* <DEDUP_REMOVED lines=12> */
.L_x_72:
[----:B------:R-:W-:Y:S05]  /*3f80*/  BSYNC B1 ;  /* 0x0000000000017941 */ /* 0x000fea0003800000 */
.L_x_71:
        /* <DEDUP_REMOVED lines=12> */
.L_x_74:
[----:B------:R-:W-:Y:S05]  /*4050*/  BSYNC B1 ;  /* 0x0000000000017941 */ /* 0x000fea0003800000 */
.L_x_73:
        /* <DEDUP_REMOVED lines=12> */
.L_x_76:
[----:B------:R-:W-:Y:S05]  /*4120*/  BSYNC B1 ;  /* 0x0000000000017941 */ /* 0x000fea0003800000 */
.L_x_75:
        /* <DEDUP_REMOVED lines=12> */
.L_x_78:
[----:B------:R-:W-:Y:S05]  /*41f0*/  BSYNC B1 ;  /* 0x0000000000017941 */ /* 0x000fea0003800000 */
.L_x_77:
        /* <DEDUP_REMOVED lines=12> */
.L_x_80:
[----:B------:R-:W-:Y:S05]  /*42c0*/  BSYNC B1 ;  /* 0x0000000000017941 */ /* 0x000fea0003800000 */
.L_x_79:
        /* <DEDUP_REMOVED lines=12> */
.L_x_82:
[----:B------:R-:W-:Y:S05]  /*4390*/  BSYNC B1 ;  /* 0x0000000000017941 */ /* 0x000fea0003800000 */
.L_x_81:
        /* <DEDUP_REMOVED lines=12> */
.L_x_84:
[----:B------:R-:W-:Y:S05]  /*4460*/  BSYNC B1 ;  /* 0x0000000000017941 */ /* 0x000fea0003800000 */
.L_x_83:
        /* <DEDUP_REMOVED lines=12> */
.L_x_86:
[----:B------:R-:W-:Y:S05]  /*4530*/  BSYNC B1 ;  /* 0x0000000000017941 */ /* 0x000fea0003800000 */
.L_x_85:
        /* <DEDUP_REMOVED lines=12> */
.L_x_88:
[----:B------:R-:W-:Y:S05]  /*4600*/  BSYNC B1 ;  /* 0x0000000000017941 */ /* 0x000fea0003800000 */
.L_x_87:
        /* <DEDUP_REMOVED lines=12> */
.L_x_90:
[----:B------:R-:W-:Y:S05]  /*46d0*/  BSYNC B1 ;  /* 0x0000000000017941 */ /* 0x000fea0003800000 */
.L_x_89:
        /* <DEDUP_REMOVED lines=12> */
.L_x_92:
[----:B------:R-:W-:Y:S05]  /*47a0*/  BSYNC B1 ;  /* 0x0000000000017941 */ /* 0x000fea0003800000 */
.L_x_91:
        /* <DEDUP_REMOVED lines=12> */
.L_x_94:
[----:B------:R-:W-:Y:S05]  /*4870*/  BSYNC B1 ;  /* 0x0000000000017941 */ /* 0x000fea0003800000 */
.L_x_93:
        /* <DEDUP_REMOVED lines=12> */
.L_x_96:
[----:B------:R-:W-:Y:S05]  /*4940*/  BSYNC B1 ;  /* 0x0000000000017941 */ /* 0x000fea0003800000 */
.L_x_95:
        /* <DEDUP_REMOVED lines=12> */
.L_x_98:
[----:B------:R-:W-:Y:S05]  /*4a10*/  BSYNC B1 ;  /* 0x0000000000017941 */ /* 0x000fea0003800000 */
.L_x_97:
        /* <DEDUP_REMOVED lines=12> */
.L_x_100:
[----:B------:R-:W-:Y:S05]  /*4ae0*/  BSYNC B1 ;  /* 0x0000000000017941 */ /* 0x000fea0003800000 */
.L_x_99:
        /* <DEDUP_REMOVED lines=12> */
.L_x_102:
[----:B------:R-:W-:Y:S05]  /*4bb0*/  BSYNC B1 ;  /* 0x0000000000017941 */ /* 0x000fea0003800000 */
.L_x_101:
        /* <DEDUP_REMOVED lines=12> */
.L_x_104:
[----:B------:R-:W-:Y:S05]  /*4c80*/  BSYNC B1 ;  /* 0x0000000000017941 */ /* 0x000fea0003800000 */
.L_x_103:
        /* <DEDUP_REMOVED lines=12> */
.L_x_106:
[----:B------:R-:W-:Y:S05]  /*4d50*/  BSYNC B1 ;  /* 0x0000000000017941 */ /* 0x000fea0003800000 */
.L_x_105:
        /* <DEDUP_REMOVED lines=12> */
.L_x_108:
[----:B------:R-:W-:Y:S05]  /*4e20*/  BSYNC B1 ;  /* 0x0000000000017941 */ /* 0x000fea0003800000 */
.L_x_107:
        /* <DEDUP_REMOVED lines=12> */
.L_x_110:
[----:B------:R-:W-:Y:S05]  /*4ef0*/  BSYNC B1 ;  /* 0x0000000000017941 */ /* 0x000fea0003800000 */
.L_x_109:
        /* <DEDUP_REMOVED lines=12> */
.L_x_112:
[----:B------:R-:W-:Y:S05]  /*4fc0*/  BSYNC B1 ;  /* 0x0000000000017941 */ /* 0x000fea0003800000 */
.L_x_111:
        /* <DEDUP_REMOVED lines=12> */
.L_x_114:
[----:B------:R-:W-:Y:S05]  /*5090*/  BSYNC B1 ;  /* 0x0000000000017941 */ /* 0x000fea0003800000 */
.L_x_113:
        /* <DEDUP_REMOVED lines=12> */
.L_x_116:
[----:B------:R-:W-:Y:S05]  /*5160*/  BSYNC B1 ;  /* 0x0000000000017941 */ /* 0x000fea0003800000 */
.L_x_115:
        /* <DEDUP_REMOVED lines=12> */
.L_x_118:
[----:B------:R-:W-:Y:S05]  /*5230*/  BSYNC B1 ;  /* 0x0000000000017941 */ /* 0x000fea0003800000 */
.L_x_117:
        /* <DEDUP_REMOVED lines=12> */
.L_x_120:
[----:B------:R-:W-:Y:S05]  /*5300*/  BSYNC B1 ;  /* 0x0000000000017941 */ /* 0x000fea0003800000 */
.L_x_119:
        /* <DEDUP_REMOVED lines=12> */
.L_x_122:
[----:B------:R-:W-:Y:S05]  /*53d0*/  BSYNC B1 ;  /* 0x0000000000017941 */ /* 0x000fea0003800000 */
.L_x_121:
        /* <DEDUP_REMOVED lines=12> */
.L_x_124:
[----:B------:R-:W-:Y:S05]  /*54a0*/  BSYNC B1 ;  /* 0x0000000000017941 */ /* 0x000fea0003800000 */
.L_x_123:
        /* <DEDUP_REMOVED lines=12> */
.L_x_126:
[----:B------:R-:W-:Y:S05]  /*5570*/  BSYNC B1 ;  /* 0x0000000000017941 */ /* 0x000fea0003800000 */
.L_x_125:
        /* <DEDUP_REMOVED lines=12> */
.L_x_128:
[----:B------:R-:W-:Y:S05]  /*5640*/  BSYNC B1 ;  /* 0x0000000000017941 */ /* 0x000fea0003800000 */
.L_x_127:
        /* <DEDUP_REMOVED lines=12> */
.L_x_130:
[----:B------:R-:W-:Y:S05]  /*5710*/  BSYNC B1 ;  /* 0x0000000000017941 */ /* 0x000fea0003800000 */
.L_x_129:
        /* <DEDUP_REMOVED lines=12> */
.L_x_132:
[----:B------:R-:W-:Y:S05]  /*57e0*/  BSYNC B1 ;  /* 0x0000000000017941 */ /* 0x000fea0003800000 */
.L_x_131:
        /* <DEDUP_REMOVED lines=12> */
.L_x_134:
[----:B------:R-:W-:Y:S05]  /*58b0*/  BSYNC B1 ;  /* 0x0000000000017941 */ /* 0x000fea0003800000 */
.L_x_133:
        /* <DEDUP_REMOVED lines=12> */
.L_x_136:
[----:B------:R-:W-:Y:S05]  /*5980*/  BSYNC B1 ;  /* 0x0000000000017941 */ /* 0x000fea0003800000 */
.L_x_135:
        /* <DEDUP_REMOVED lines=12> */
.L_x_138:
[----:B------:R-:W-:Y:S05]  /*5a50*/  BSYNC B1 ;  /* 0x0000000000017941 */ /* 0x000fea0003800000 */
.L_x_137:
        /* <DEDUP_REMOVED lines=12> */
.L_x_140:
[----:B------:R-:W-:Y:S05]  /*5b20*/  BSYNC B1 ;  /* 0x0000000000017941 */ /* 0x000fea0003800000 */
.L_x_139:
        /* <DEDUP_REMOVED lines=12> */
.L_x_142:
[----:B------:R-:W-:Y:S05]  /*5bf0*/  BSYNC B1 ;  /* 0x0000000000017941 */ /* 0x000fea0003800000 */
.L_x_141:
        /* <DEDUP_REMOVED lines=12> */
.L_x_144:
[----:B------:R-:W-:Y:S05]  /*5cc0*/  BSYNC B1 ;  /* 0x0000000000017941 */ /* 0x000fea0003800000 */
.L_x_143:
[----:B-----5:R-:W-:Y:S01]  /*5cd0*/  LOP3.LUT R5, R5, 0xff, RZ, 0xc0, !PT ;  /* 0x000000ff05057812 */ /* 0x020fe200078ec0ff */
[----:B------:R-:W-:Y:S01]  /*5ce0*/  BSSY B1, `(.L_x_145) ;  /* 0x000000b000017945 */ /* 0x000fe20003800000 */
[----:B------:R-:W-:Y:S02]  /*5cf0*/  ISETP.LT.OR P4, PT, R29, 0x71, !P0 ;  /* 0x000000711d00780c */ /* 0x000fe40004781670 */
[----:B------:R-:W-:-:S05]  /*5d00*/  F2FP.F16.E4M3.UNPACK_B R5, R5 ;  /* 0x00000005ff05723e */ /* 0x000fca00020006ff */
[----:B------:R-:W-:-:S05]  /*5d10*/  HADD2.F32 R18, -RZ, R5.H0_H0 ;  /* 0x20000005ff127230 */ /* 0x000fca0000004100 */
[----:B------:R-:W-:-:S04]  /*5d20*/  FMUL R5, R18, R9 ;  /* 0x0000000912057220 */ /* 0x000fc80000400000 */
[----:B------:R-:W-:-:S05]  /*5d30*/  FFMA R5, R20, R8, R5 ;  /* 0x0000000814057223 */ /* 0x000fca0000000005 */
[----:B0-----:R-:W-:Y:S02]  /*5d40*/  F2FP.SATFINITE.E4M3.F32.PACK_AB_MERGE_C R23, RZ, R5, RZ ;  /* 0x00000005ff17723e */ /* 0x001fe400048070ff */
[----:B------:R-:W-:-:S03]  /*5d50*/  PRMT R5, RZ, 0x7610, R5 ;  /* 0x00007610ff057816 */ /* 0x000fc60000000005 */
[----:B------:R0:W-:Y:S01]  /*5d60*/  @!P3 STG.E.U8 desc[UR18][R6.64+0x69], R23 ;  /* 0x000069170600b986 */ /* 0x0001e2000c101112 */
[----:B------:R-:W-:Y:S05]  /*5d70*/  @P4 BRA `(.L_x_146) ;  /* 0x0000000000044947 */ /* 0x000fea0003800000 */
[----:B------:R0:W5:Y:S02]  /*5d80*/  LDG.E.U8 R5, desc[UR18][R24.64+0x70] ;  /* 0x0000701218057981 */ /* 0x000164000c1e1100 */
.L_x_146:
[----:B------:R-:W-:Y:S05]  /*5d90*/  BSYNC B1 ;  /* 0x0000000000017941 */ /* 0x000fea0003800000 */
.L_x_145:
        /* <DEDUP_REMOVED lines=12> */
.L_x_148:
[----:B------:R-:W-:Y:S05]  /*5e60*/  BSYNC B1 ;  /* 0x0000000000017941 */ /* 0x000fea0003800000 */
.L_x_147:
        /* <DEDUP_REMOVED lines=12> */
.L_x_150:
[----:B------:R-:W-:Y:S05]  /*5f30*/  BSYNC B1 ;  /* 0x0000000000017941 */ /* 0x000fea0003800000 */
.L_x_149:
        /* <DEDUP_REMOVED lines=8> */
[----:B0-----:R-:W-:-:S05]  /*5fc0*/  F2FP.SATFINITE.E4M3.F32.PACK_AB_MERGE_C R17, RZ, R18, RZ ;  /* 0x00000012ff11723e */ /* 0x001fca00048070ff */
[----:B------:R0:W-:Y:S01]  /*5fd0*/  @!P4 STG.E.U8 desc[UR18][R6.64+0x70], R17 ;  /* 0x000070110600c986 */ /* 0x0001e2000c101112 */
[----:B------:R-:W-:Y:S05]  /*5fe0*/  @P3 BRA `(.L_x_152) ;  /* 0x0000000000043947 */ /* 0x000fea0003800000 */
[----:B------:R0:W5:Y:S02]  /*5ff0*/  LDG.E.U8 R5, desc[UR18][R26.64+0x71] ;  /* 0x000071121a057981 */ /* 0x000164000c1e1100 */
.L_x_152:
[----:B------:R-:W-:Y:S05]  /*6000*/  BSYNC B1 ;  /* 0x0000000000017941 */ /* 0x000fea0003800000 */
.L_x_151:
        /* <DEDUP_REMOVED lines=12> */
.L_x_154:
[----:B------:R-:W-:Y:S05]  /*60d0*/  BSYNC B1 ;  /* 0x0000000000017941 */ /* 0x000fea0003800000 */
.L_x_153:
        /* <DEDUP_REMOVED lines=12> */
.L_x_156:
[----:B------:R-:W-:Y:S05]  /*61a0*/  BSYNC B1 ;  /* 0x0000000000017941 */ /* 0x000fea0003800000 */
.L_x_155:
        /* <DEDUP_REMOVED lines=12> */
.L_x_158:
[----:B------:R-:W-:Y:S05]  /*6270*/  BSYNC B1 ;  /* 0x0000000000017941 */ /* 0x000fea0003800000 */
.L_x_157:
[----:B-----5:R-:W-:Y:S01]  /*6280*/  LOP3.LUT R5, R5, 0xff, RZ, 0xc0, !PT ;  /* 0x000000ff05057812 */ /* 0x020fe200078ec0ff */
[----:B------:R-:W-:Y:S01]  /*6290*/  BSSY B1, `(.L_x_159) ;  /* 0x000000b000017945 */ /* 0x000fe20003800000 */
[----:B------:R-:W-:Y:S02]  /*62a0*/  ISETP.LT.OR P1, PT, R29, 0x7a, !P1 ;  /* 0x0000007a1d00780c */ /* 0x000fe40004f21670 */
[----:B------:R-:W-:-:S05]  /*62b0*/  F2FP.F16.E4M3.UNPACK_B R5, R5 ;  /* 0x00000005ff05723e */ /* 0x000fca00020006ff */
[----:B01--4-:R-:W-:Y:S01]  /*62c0*/  HADD2.F32 R10, -RZ, R5.H0_H0 ;  /* 0x20000005ff0a7230 */ /* 0x013fe20000004100 */
[----:B------:R-:W-:-:S04]  /*62d0*/  PRMT R5, RZ, 0x7610, R5 ;  /* 0x00007610ff057816 */ /* 0x000fc80000000005 */
[----:B------:R-:W-:-:S04]  /*62e0*/  FMUL R10, R10, R9 ;  /* 0x000000090a0a7220 */ /* 0x000fc80000400000 */
[----:B------:R-:W-:-:S05]  /*62f0*/  FFMA R10, R15, R8, R10 ;  /* 0x000000080f0a7223 */ /* 0x000fca000000000a */
[----:B------:R-:W-:-:S05]  /*6300*/  F2FP.SATFINITE.E4M3.F32.PACK_AB_MERGE_C R11, RZ, R10, RZ ;  /* 0x0000000aff0b723e */ /* 0x000fca00048070ff */
[----:B------:R0:W-:Y:S01]  /*6310*/  @!P3 STG.E.U8 desc[UR18][R6.64+0x78], R11 ;  /* 0x0000780b0600b986 */ /* 0x0001e2000c101112 */
[----:B------:R-:W-:Y:S05]  /*6320*/  @P1 BRA `(.L_x_160) ;  /* 0x0000000000041947 */ /* 0x000fea0003800000 */
[----:B------:R1:W5:Y:S02]  /*6330*/  LDG.E.U8 R5, desc[UR18][R26.64+0x79] ;  /* 0x000079121a057981 */ /* 0x000364000c1e1100 */
.L_x_160:
[----:B------:R-:W-:Y:S05]  /*6340*/  BSYNC B1 ;  /* 0x0000000000017941 */ /* 0x000fea0003800000 */
.L_x_159:
[----:B------:R-:W-:Y:S05]  /*6350*/  @P1 BRA `(.L_x_161) ;  /* 0x0000001000281947 */ /* 0x000fea0003800000 */
[----:B-----5:R-:W-:-:S04]  /*6360*/  LOP3.LUT R5, R5, 0xff, RZ, 0xc0, !PT ;  /* 0x000000ff05057812 */ /* 0x020fc800078ec0ff */
[----:B------:R-:W-:-:S05]  /*6370*/  F2FP.F16.E4M3.UNPACK_B R5, R5 ;  /* 0x00000005ff05723e */ /* 0x000fca00020006ff */
[----:B------:R-:W-:-:S05]  /*6380*/  HADD2.F32 R10, -RZ, R5.H0_H0 ;  /* 0x20000005ff0a7230 */ /* 0x000fca0000004100 */
[----:B------:R-:W-:-:S04]  /*6390*/  FMUL R5, R10, R9 ;  /* 0x000000090a057220 */ /* 0x000fc80000400000 */
[----:B------:R-:W-:-:S05]  /*63a0*/  FFMA R5, R14, R8, R5 ;  /* 0x000000080e057223 */ /* 0x000fca0000000005 */
[----:B------:R-:W-:-:S05]  /*63b0*/  F2FP.SATFINITE.E4M3.F32.PACK_AB_MERGE_C R5, RZ, R5, RZ ;  /* 0x00000005ff05723e */ /* 0x000fca00048070ff */
[----:B------:R4:W-:Y:S01]  /*63c0*/  STG.E.U8 desc[UR18][R6.64+0x79], R5 ;  /* 0x0000790506007986 */ /* 0x0009e2000c101112 */
[----:B------:R-:W-:Y:S05]  /*63d0*/  BRA `(.L_x_161) ;  /* 0x0000001000087947 */ /* 0x000fea0003800000 */
.L_x_32:
[----:B------:R-:W-:Y:S01]  /*63e0*/  ISETP.GE.AND P1, PT, R36, 0x1, PT ;  /* 0x000000012400780c */ /* 0x000fe20003f26270 */
[-C--:B--2---:R-:W-:Y:S01]  /*63f0*/  FMUL R141, R141, R8.reuse ;  /* 0x000000088d8d7220 */ /* 0x084fe20000400000 */
[-C--:B------:R-:W-:Y:S01]  /*6400*/  FMUL R136, R136, R8.reuse ;  /* 0x0000000888887220 */ /* 0x080fe20000400000 */
[----:B------:R-:W-:Y:S01]  /*6410*/  ISETP.GE.AND P0, PT, R36, 0x9, PT ;  /* 0x000000092400780c */ /* 0x000fe20003f06270 */
[-C--:B------:R-:W-:Y:S01]  /*6420*/  FMUL R139, R139, R8.reuse ;  /* 0x000000088b8b7220 */ /* 0x080fe20000400000 */
[C---:B------:R-:W-:Y:S01]  /*6430*/  ISETP.LT.OR P4, PT, R29.reuse, 0x1, !P1 ;  /* 0x000000011d00780c */ /* 0x040fe20004f81670 */
[-C--:B------:R-:W-:Y:S01]  /*6440*/  FMUL R134, R134, R8.reuse ;  /* 0x0000000886867220 */ /* 0x080fe20000400000 */
[----:B------:R-:W-:Y:S01]  /*6450*/  ISETP.LT.OR P5, PT, R29, 0x2, !P1 ;  /* 0x000000021d00780c */ /* 0x000fe20004fa1670 */
[-C--:B------:R-:W-:Y:S01]  /*6460*/  FMUL R137, R137, R8.reuse ;  /* 0x0000000889897220 */ /* 0x080fe20000400000 */
[----:B------:R-:W-:Y:S01]  /*6470*/  F2FP.SATFINITE.E4M3.F32.PACK_AB_MERGE_C R141, RZ, R141, RZ ;  /* 0x0000008dff8d723e */ /* 0x000fe200048070ff */
[----:B------:R-:W-:Y:S01]  /*6480*/  FMUL R132, R132, R8 ;  /* 0x0000000884847220 */ /* 0x000fe20000400000 */
[----:B------:R-:W-:Y:S01]  /*6490*/  F2FP.SATFINITE.E4M3.F32.PACK_AB_MERGE_C R5, RZ, R136, RZ ;  /* 0x00000088ff05723e */ /* 0x000fe200048070ff */
[-C--:B------:R-:W-:Y:S01]  /*64a0*/  FMUL R135, R135, R8.reuse ;  /* 0x0000000887877220 */ /* 0x080fe20000400000 */
[C---:B------:R-:W-:Y:S01]  /*64b0*/  ISETP.LT.OR P3, PT, R29.reuse, 0x1, !P0 ;  /* 0x000000011d00780c */ /* 0x040fe20004761670 */
[-C--:B------:R-:W-:Y:S01]  /*64c0*/  FMUL R130, R130, R8.reuse ;  /* 0x0000000882827220 */ /* 0x080fe20000400000 */
[----:B------:R-:W-:Y:S01]  /*64d0*/  ISETP.LT.OR P6, PT, R29, 0xa, !P1 ;  /* 0x0000000a1d00780c */ /* 0x000fe20004fc1670 */
[-C--:B------:R-:W-:Y:S01]  /*64e0*/  FMUL R133, R133, R8.reuse ;  /* 0x0000000885857220 */ /* 0x080fe20000400000 */
[----:B------:R-:W-:Y:S01]  /*64f0*/  F2FP.SATFINITE.E4M3.F32.PACK_AB_MERGE_C R139, RZ, R139, RZ ;  /* 0x0000008bff8b723e */ /* 0x000fe200048070ff */
[----:B------:R-:W-:Y:S01]  /*6500*/  @!P4 STG.E.U8 desc[UR18][R10.64], R141 ;  /* 0x0000008d0a00c986 */ /* 0x000fe2000c101112 */
[C---:B------:R-:W-:Y:S01]  /*6510*/  ISETP.LT.OR P4, PT, R29.reuse, 0x2, !P0 ;  /* 0x000000021d00780c */ /* 0x040fe20004781670 */
[----:B------:R-:W-:Y:S01]  /*6520*/  FMUL R128, R128, R8 ;  /* 0x0000000880807220 */ /* 0x000fe20000400000 */
[----:B------:R-:W-:Y:S01]  /*6530*/  F2FP.SATFINITE.E4M3.F32.PACK_AB_MERGE_C R25, RZ, R134, RZ ;  /* 0x00000086ff19723e */ /* 0x000fe200048070ff */
[----:B------:R0:W-:Y:S01]  /*6540*/  @!P5 STG.E.U8 desc[UR18][R10.64+0x1], R5 ;  /* 0x000001050a00d986 */ /* 0x0001e2000c101112 */
[----:B------:R-:W-:Y:S01]  /*6550*/  ISETP.LT.OR P5, PT, R29, 0x9, !P1 ;  /* 0x000000091d00780c */ /* 0x000fe20004fa1670 */
[-C--:B------:R-:W-:Y:S01]  /*6560*/  FMUL R131, R131, R8.reuse ;  /* 0x0000000883837220 */ /* 0x080fe20000400000 */
[----:B------:R-:W-:Y:S01]  /*6570*/  F2FP.SATFINITE.E4M3.F32.PACK_AB_MERGE_C R137, RZ, R137, RZ ;  /* 0x00000089ff89723e */ /* 0x000fe200048070ff */
[----:B------:R-:W-:Y:S01]  /*6580*/  @!P3 STG.E.U8 desc[UR18][R6.64], R139 ;  /* 0x0000008b0600b986 */ /* 0x000fe2000c101112 */
[----:B------:R-:W-:Y:S01]  /*6590*/  ISETP.LT.OR P3, PT, R29, 0x9, !P0 ;  /* 0x000000091d00780c */ /* 0x000fe20004761670 */
[-C--:B------:R-:W-:Y:S01]  /*65a0*/  FMUL R126, R126, R8.reuse ;  /* 0x000000087e7e7220 */ /* 0x080fe20000400000 */
[----:B------:R-:W-:Y:S01]  /*65b0*/  F2FP.SATFINITE.E4M3.F32.PACK_AB_MERGE_C R135, RZ, R135, RZ ;  /* 0x00000087ff87723e */ /* 0x000fe200048070ff */
[-C--:B------:R-:W-:Y:S01]  /*65c0*/  FMUL R129, R129, R8.reuse ;  /* 0x0000000881817220 */ /* 0x080fe20000400000 */
[----:B------:R-:W-:Y:S01]  /*65d0*/  F2FP.SATFINITE.E4M3.F32.PACK_AB_MERGE_C R133, RZ, R133, RZ ;  /* 0x00000085ff85723e */ /* 0x000fe200048070ff */
[----:B------:R1:W-:Y:S01]  /*65e0*/  @!P4 STG.E.U8 desc[UR18][R6.64+0x1], R25 ;  /* 0x000001190600c986 */ /* 0x0003e2000c101112 */
[C---:B------:R-:W-:Y:S01]  /*65f0*/  ISETP.LT.OR P4, PT, R29.reuse, 0xa, !P0 ;  /* 0x0000000a1d00780c */ /* 0x040fe20004781670 */
[----:B------:R-:W-:Y:S01]  /*6600*/  FMUL R124, R124, R8 ;  /* 0x000000087c7c7220 */ /* 0x000fe20000400000 */
[----:B0-----:R-:W-:Y:S01]  /*6610*/  F2FP.SATFINITE.E4M3.F32.PACK_AB_MERGE_C R5, RZ, R132, RZ ;  /* 0x00000084ff05723e */ /* 0x001fe200048070ff */
[----:B------:R-:W-:Y:S01]  /*6620*/  @!P5 STG.E.U8 desc[UR18][R10.64+0x8], R137 ;  /* 0x000008890a00d986 */ /* 0x000fe2000c101112 */
[----:B------:R-:W-:Y:S01]  /*6630*/  ISETP.LT.OR P5, PT, R29, 0x11, !P1 ;  /* 0x000000111d00780c */ /* 0x000fe20004fa1670 */
[-C--:B------:R-:W-:Y:S01]  /*6640*/  FMUL R127, R127, R8.reuse ;  /* 0x000000087f7f7220 */ /* 0x080fe20000400000 */
[----:B------:R-:W-:Y:S01]  /*6650*/  F2FP.SATFINITE.E4M3.F32.PACK_AB_MERGE_C R131, RZ, R131, RZ ;  /* 0x00000083ff83723e */ /* 0x000fe200048070ff */
[----:B------:R0:W-:Y:S01]  /*6660*/  @!P6 STG.E.U8 desc[UR18][R10.64+0x9], R5 ;  /* 0x000009050a00e986 */ /* 0x0001e2000c101112 */
[----:B------:R-:W-:Y:S01]  /*6670*/  ISETP.LT.OR P6, PT, R29, 0x12, !P1 ;  /* 0x000000121d00780c */ /* 0x000fe20004fc1670 */
[----:B------:R-:W-:Y:S01]  /*6680*/  FMUL R122, R122, R8 ;  /* 0x000000087a7a7220 */ /* 0x000fe20000400000 */
[----:B------:R-:W-:Y:S01]  /*6690*/  F2FP.SATFINITE.E4M3.F32.PACK_AB_MERGE_C R129, RZ, R129, RZ ;  /* 0x00000081ff81723e */ /* 0x000fe200048070ff */
[----:B------:R-:W-:Y:S01]  /*66a0*/  @!P3 STG.E.U8 desc[UR18][R6.64+0x8], R135 ;  /* 0x000008870600b986 */ /* 0x000fe2000c101112 */
[----:B-1----:R-:W-:Y:S01]  /*66b0*/  F2FP.SATFINITE.E4M3.F32.PACK_AB_MERGE_C R25, RZ, R130, RZ ;  /* 0x00000082ff19723e */ /* 0x002fe200048070ff */
[-C--:B------:R-:W-:Y:S01]  /*66c0*/  FMUL R125, R125, R8.reuse ;  /* 0x000000087d7d7220 */ /* 0x080fe20000400000 */
[C---:B------:R-:W-:Y:S01]  /*66d0*/  ISETP.LT.OR P3, PT, R29.reuse, 0x11, !P0 ;  /* 0x000000111d00780c */ /* 0x040fe20004761670 */
[-C--:B------:R-:W-:Y:S01]  /*66e0*/  FMUL R120, R120, R8.reuse ;  /* 0x0000000878787220 */ /* 0x080fe20000400000 */
[----:B------:R-:W-:Y:S01]  /*66f0*/  F2FP.SATFINITE.E4M3.F32.PACK_AB_MERGE_C R127, RZ, R127, RZ ;  /* 0x0000007fff7f723e */ /* 0x000fe200048070ff */
[----:B------:R1:W-:Y:S01]  /*6700*/  @!P4 STG.E.U8 desc[UR18][R6.64+0x9], R25 ;  /* 0x000009190600c986 */ /* 0x0003e2000c101112 */
[----:B------:R-:W-:Y:S01]  /*6710*/  ISETP.LT.OR P4, PT, R29, 0x12, !P0 ;  /* 0x000000121d00780c */ /* 0x000fe20004781670 */
[----:B------:R-:W-:Y:S01]  /*6720*/  FMUL R123, R123, R8 ;  /* 0x000000087b7b7220 */ /* 0x000fe20000400000 */
[----:B0-----:R-:W-:Y:S01]  /*6730*/  F2FP.SATFINITE.E4M3.F32.PACK_AB_MERGE_C R5, RZ, R128, RZ ;  /* 0x00000080ff05723e */ /* 0x001fe200048070ff */
[----:B------:R-:W-:Y:S01]  /*6740*/  @!P5 STG.E.U8 desc[UR18][R10.64+0x10], R133 ;  /* 0x000010850a00d986 */ /* 0x000fe2000c101112 */
[C---:B------:R-:W-:Y:S01]  /*6750*/  ISETP.LT.OR P5, PT, R29.reuse, 0x19, !P1 ;  /* 0x000000191d00780c */ /* 0x040fe20004fa1670 */
[-C--:B------:R-:W-:Y:S01]  /*6760*/  FMUL R118, R118, R8.reuse ;  /* 0x0000000876767220 */ /* 0x080fe20000400000 */
[----:B------:R-:W-:Y:S01]  /*6770*/  F2FP.SATFINITE.E4M3.F32.PACK_AB_MERGE_C R125, RZ, R125, RZ ;  /* 0x0000007dff7d723e */ /* 0x000fe200048070ff */
[----:B------:R0:W-:Y:S01]  /*6780*/  @!P6 STG.E.U8 desc[UR18][R10.64+0x11], R5 ;  /* 0x000011050a00e986 */ /* 0x0001e2000c101112 */
[----:B------:R-:W-:Y:S01]  /*6790*/  ISETP.LT.OR P6, PT, R29, 0x1a, !P1 ;  /* 0x0000001a1d00780c */ /* 0x000fe20004fc1670 */
[-C--:B------:R-:W-:Y:S01]  /*67a0*/  FMUL R121, R121, R8.reuse ;  /* 0x0000000879797220 */ /* 0x080fe20000400000 */
[----:B------:R-:W-:Y:S01]  /*67b0*/  FMUL R116, R116, R8 ;  /* 0x0000000874747220 */ /* 0x000fe20000400000 */
[----:B-1----:R-:W-:Y:S01]  /*67c0*/  F2FP.SATFINITE.E4M3.F32.PACK_AB_MERGE_C R25, RZ, R126, RZ ;  /* 0x0000007eff19723e */ /* 0x002fe200048070ff */
[----:B------:R-:W-:Y:S01]  /*67d0*/  @!P3 STG.E.U8 desc[UR18][R6.64+0x10], R131 ;  /* 0x000010830600b986 */ /* 0x000fe2000c101112 */
[----:B------:R-:W-:Y:S01]  /*67e0*/  ISETP.LT.OR P3, PT, R29, 0x19, !P0 ;  /* 0x000000191d00780c */ /* 0x000fe20004761670 */
        /* <DEDUP_REMOVED lines=35> */
[----:B------:R-:W-:Y:S01]  /*6a20*/  ISETP.LT.OR P3, PT, R29, 0x29, !P0 ;  /* 0x000000291d00780c */ /* 0x000fe20004761670 */
[-C--:B------:R-:W-:Y:S01]  /*6a30*/  FMUL R109, R109, R8.reuse ;  /* 0x000000086d6d7220 */ /* 0x080fe20000400000 */
[-C--:B------:R-:W-:Y:S01]  /*6a40*/  FMUL R104, R104, R8.reuse ;  /* 0x0000000868687220 */ /* 0x080fe20000400000 */
        /* <DEDUP_REMOVED lines=104> */
[----:B------:R-:W-:-:S02]  /*70d0*/  ISETP.LT.OR P3, PT, R29, 0x59, !P0 ;  /* 0x000000591d00780c */ /* 0x000fc40004761670 */
[----:B------:R-:W-:Y:S01]  /*70e0*/  F2FP.SATFINITE.E4M3.F32.PACK_AB_MERGE_C R19, RZ, R19, RZ ;  /* 0x00000013ff13723e */ /* 0x000fe200048070ff */
[----:B------:R1:W-:Y:S01]  /*70f0*/  @!P4 STG.E.U8 desc[UR18][R6.64+0x51], R25 ;  /* 0x000051190600c986 */ /* 0x0003e2000c101112 */
[C---:B------:R-:W-:Y:S02]  /*7100*/  ISETP.LT.OR P4, PT, R29.reuse, 0x5a, !P0 ;  /* 0x0000005a1d00780c */ /* 0x040fe40004781670 */
[----:B0-----:R-:W-:Y:S01]  /*7110*/  F2FP.SATFINITE.E4M3.F32.PACK_AB_MERGE_C R5, RZ, R92, RZ ;  /* 0x0000005cff05723e */ /* 0x001fe200048070ff */
[----:B------:R-:W-:Y:S01]  /*7120*/  @!P5 STG.E.U8 desc[UR18][R10.64+0x58], R97 ;  /* 0x000058610a00d986 */ /* 0x000fe2000c101112 */
[C---:B------:R-:W-:Y:S02]  /*7130*/  ISETP.LT.OR P5, PT, R29.reuse, 0x61, !P1 ;  /* 0x000000611d00780c */ /* 0x040fe40004fa1670 */
[----:B------:R-:W-:Y:S01]  /*7140*/  F2FP.SATFINITE.E4M3.F32.PACK_AB_MERGE_C R13, RZ, R13, RZ ;  /* 0x0000000dff0d723e */ /* 0x000fe200048070ff */
[----:B------:R0:W-:Y:S01]  /*7150*/  @!P6 STG.E.U8 desc[UR18][R10.64+0x59], R5 ;  /* 0x000059050a00e986 */ /* 0x0001e2000c101112 */
[----:B------:R-:W-:-:S02]  /*7160*/  ISETP.LT.OR P6, PT, R29, 0x62, !P1 ;  /* 0x000000621d00780c */ /* 0x000fc40004fc1670 */
[----:B------:R-:W-:Y:S01]  /*7170*/  F2FP.SATFINITE.E4M3.F32.PACK_AB_MERGE_C R15, RZ, R15, RZ ;  /* 0x0000000fff0f723e */ /* 0x000fe200048070ff */
[----:B------:R-:W-:Y:S01]  /*7180*/  @!P3 STG.E.U8 desc[UR18][R6.64+0x58], R95 ;  /* 0x0000585f0600b986 */ /* 0x000fe2000c101112 */
[----:B-1----:R-:W-:Y:S02]  /*7190*/  F2FP.SATFINITE.E4M3.F32.PACK_AB_MERGE_C R25, RZ, R90, RZ ;  /* 0x0000005aff19723e */ /* 0x002fe400048070ff */
[----:B------:R-:W-:-:S03]  /*71a0*/  ISETP.LT.OR P3, PT, R29, 0x61, !P0 ;  /* 0x000000611d00780c */ /* 0x000fc60004761670 */
[----:B------:R1:W-:Y:S01]  /*71b0*/  @!P4 STG.E.U8 desc[UR18][R6.64+0x59], R25 ;  /* 0x000059190600c986 */ /* 0x0003e2000c101112 */
[C---:B------:R-:W-:Y:S02]  /*71c0*/  ISETP.LT.OR P4, PT, R29.reuse, 0x62, !P0 ;  /* 0x000000621d00780c */ /* 0x040fe40004781670 */
[----:B0-----:R-:W-:Y:S01]  /*71d0*/  F2FP.SATFINITE.E4M3.F32.PACK_AB_MERGE_C R5, RZ, R88, RZ ;  /* 0x00000058ff05723e */ /* 0x001fe200048070ff */
[----:B------:R-:W-:Y:S01]  /*71e0*/  @!P5 STG.E.U8 desc[UR18][R10.64+0x60], R93 ;  /* 0x0000605d0a00d986 */ /* 0x000fe2000c101112 */
[----:B------:R-:W-:-:S03]  /*71f0*/  ISETP.LT.OR P5, PT, R29, 0x69, !P1 ;  /* 0x000000691d00780c */ /* 0x000fc60004fa1670 */
[----:B------:R0:W-:Y:S01]  /*7200*/  @!P6 STG.E.U8 desc[UR18][R10.64+0x61], R5 ;  /* 0x000061050a00e986 */ /* 0x0001e2000c101112 */
[C---:B------:R-:W-:Y:S02]  /*7210*/  ISETP.LT.OR P6, PT, R29.reuse, 0x6a, !P1 ;  /* 0x0000006a1d00780c */ /* 0x040fe40004fc1670 */
[----:B-1----:R-:W-:Y:S01]  /*7220*/  F2FP.SATFINITE.E4M3.F32.PACK_AB_MERGE_C R25, RZ, R22, RZ ;  /* 0x00000016ff19723e */ /* 0x002fe200048070ff */
[----:B------:R-:W-:Y:S01]  /*7230*/  @!P3 STG.E.U8 desc[UR18][R6.64+0x60], R91 ;  /* 0x0000605b0600b986 */ /* 0x000fe2000c101112 */
        /* <DEDUP_REMOVED lines=11> */
[----:B------:R-:W-:Y:S01]  /*72f0*/  @!P4 STG.E.U8 desc[UR18][R6.64+0x69], R25 ;  /* 0x000069190600c986 */ /* 0x000fe2000c101112 */
[C---:B------:R-:W-:Y:S02]  /*7300*/  ISETP.LT.OR P4, PT, R29.reuse, 0x79, !P1 ;  /* 0x000000791d00780c */ /* 0x040fe40004f81670 */
[C---:B------:R-:W-:Y:S01]  /*7310*/  ISETP.LT.OR P1, PT, R29.reuse, 0x7a, !P1 ;  /* 0x0000007a1d00780c */ /* 0x040fe20004f21670 */
[----:B------:R1:W-:Y:S01]  /*7320*/  @!P5 STG.E.U8 desc[UR18][R10.64+0x70], R21 ;  /* 0x000070150a00d986 */ /* 0x0003e2000c101112 */
[C---:B------:R-:W-:Y:S02]  /*7330*/  ISETP.LT.OR P5, PT, R29.reuse, 0x72, !P0 ;  /* 0x000000721d00780c */ /* 0x040fe400047a1670 */
[----:B0-----:R-:W-:Y:S01]  /*7340*/  F2FP.SATFINITE.E4M3.F32.PACK_AB_MERGE_C R5, RZ, R16, RZ ;  /* 0x00000010ff05723e */ /* 0x001fe200048070ff */
[----:B------:R0:W-:Y:S01]  /*7350*/  @!P6 STG.E.U8 desc[UR18][R10.64+0x71], R17 ;  /* 0x000071110a00e986 */ /* 0x0001e2000c101112 */
[C---:B------:R-:W-:Y:S02]  /*7360*/  ISETP.LT.OR P6, PT, R29.reuse, 0x79, !P0 ;  /* 0x000000791d00780c */ /* 0x040fe400047c1670 */
[----:B------:R-:W-:Y:S01]  /*7370*/  ISETP.LT.OR P0, PT, R29, 0x7a, !P0 ;  /* 0x0000007a1d00780c */ /* 0x000fe20004701670 */
[----:B------:R2:W-:Y:S01]  /*7380*/  @!P3 STG.E.U8 desc[UR18][R6.64+0x70], R19 ;  /* 0x000070130600b986 */ /* 0x0005e2000c101112 */
[----:B-1----:R-:W-:-:S05]  /*7390*/  F2FP.SATFINITE.E4M3.F32.PACK_AB_MERGE_C R21, RZ, R14, RZ ;  /* 0x0000000eff15723e */ /* 0x002fca00048070ff */
[----:B------:R2:W-:Y:S01]  /*73a0*/  @!P5 STG.E.U8 desc[UR18][R6.64+0x71], R5 ;  /* 0x000071050600d986 */ /* 0x0005e2000c101112 */
[----:B0-----:R-:W-:-:S03]  /*73b0*/  F2FP.SATFINITE.E4M3.F32.PACK_AB_MERGE_C R17, RZ, R12, RZ ;  /* 0x0000000cff11723e */ /* 0x001fc600048070ff */
[----:B------:R2:W-:Y:S04]  /*73c0*/  @!P4 STG.E.U8 desc[UR18][R10.64+0x78], R13 ;  /* 0x0000780d0a00c986 */ /* 0x0005e8000c101112 */
[----:B------:R2:W-:Y:S04]  /*73d0*/  @!P1 STG.E.U8 desc[UR18][R10.64+0x79], R17 ;  /* 0x000079110a009986 */ /* 0x0005e8000c101112 */
[----:B------:R2:W-:Y:S04]  /*73e0*/  @!P6 STG.E.U8 desc[UR18][R6.64+0x78], R15 ;  /* 0x0000780f0600e986 */ /* 0x0005e8000c101112 */
[----:B------:R2:W-:Y:S02]  /*73f0*/  @!P0 STG.E.U8 desc[UR18][R6.64+0x79], R21 ;  /* 0x0000791506008986 */ /* 0x0005e4000c101112 */
.L_x_161:
[----:B------:R-:W-:Y:S05]  /*7400*/  BSYNC B0 ;  /* 0x0000000000007941 */ /* 0x000fea0003800000 */
.L_x_31:
[----:B------:R-:W-:Y:S01]  /*7410*/  ULDC UR6, c[0x0][0xc] ;  /* 0x0000030000067ab9 */ /* 0x000fe20000000800 */
[----:B------:R-:W-:Y:S01]  /*7420*/  ULDC UR7, c[0x0][0x10] ;  /* 0x0000040000077ab9 */ /* 0x000fe20000000800 */
[----:B--2-45:R-:W2:Y:S01]  /*7430*/  LDC R5, c[0x0][0x14] ;  /* 0x00000500ff057b82 */ /* 0x034ea20000000800 */
[----:B------:R-:W-:Y:S01]  /*7440*/  UIMAD.WIDE.U32 UR6, UR6, UR7, URZ ;  /* 0x00000007060672a5 */ /* 0x000fe2000f8e003f */
[----:B0-----:R-:W-:Y:S01]  /*7450*/  PRMT R6, RZ, 0x7610, R6 ;  /* 0x00007610ff067816 */ /* 0x001fe20000000006 */
[----:B------:R-:W-:-:S04]  /*7460*/  IMAD.MOV.U32 R7, RZ, RZ, -0x1 ;  /* 0xffffffffff077424 */ /* 0x000fc800078e00ff */
[----:B--2---:R-:W-:-:S04]  /*7470*/  IMAD.WIDE.U32 R2, R5, UR6, R2 ;  /* 0x0000000605027c25 */ /* 0x004fc8000f8e0002 */
[----:B------:R-:W-:Y:S01]  /*7480*/  IMAD R5, R5, UR7, RZ ;  /* 0x0000000705057c24 */ /* 0x000fe2000f8e02ff */
[----:B------:R-:W-:Y:S02]  /*7490*/  ULDC.64 UR6, c[0x0][0x650] ;  /* 0x0001940000067ab9 */ /* 0x000fe40000000a00 */
[----:B------:R-:W-:Y:S01]  /*74a0*/  ISETP.GE.U32.AND P0, PT, R2, UR6, PT ;  /* 0x0000000602007c0c */ /* 0x000fe2000bf06070 */
[----:B------:R-:W-:Y:S02]  /*74b0*/  IMAD.IADD R3, R3, 0x1, R5 ;  /* 0x0000000103037824 */ /* 0x000fe400078e0205 */
[----:B------:R-:W-:-:S03]  /*74c0*/  IMAD.MOV.U32 R5, RZ, RZ, -0x1 ;  /* 0xffffffffff057424 */ /* 0x000fc600078e00ff */
[----:B------:R-:W-:-:S13]  /*74d0*/  ISETP.GE.U32.AND.EX P0, PT, R3, UR7, PT, P0 ;  /* 0x0000000703007c0c */ /* 0x000fda000bf06100 */
[----:B------:R-:W-:Y:S05]  /*74e0*/  @P0 BRA `(.L_x_162) ;  /* 0x0000000400600947 */ /* 0x000fea0003800000 */
[----:B------:R-:W0:Y:S01]  /*74f0*/  S2R R20, SR_CTAID.X ;  /* 0x0000000000147919 */ /* 0x000e220000002500 */
[----:B------:R-:W2:Y:S01]  /*7500*/  LDC.64 R14, c[0x0][0x628] ;  /* 0x00018a00ff0e7b82 */ /* 0x000ea20000000a00 */
[----:B------:R-:W-:Y:S01]  /*7510*/  ULDC UR6, c[0x0][0x150] ;  /* 0x0000540000067ab9 */ /* 0x000fe20000000800 */
[----:B------:R-:W-:Y:S01]  /*7520*/  IMAD.MOV.U32 R12, RZ, RZ, R2 ;  /* 0x000000ffff0c7224 */ /* 0x000fe200078e0002 */
[----:B------:R-:W4:Y:S01]  /*7530*/  S2R R22, SR_CTAID.Y ;  /* 0x0000000000167919 */ /* 0x000f220000002600 */
[----:B------:R-:W-:-:S04]  /*7540*/  IMAD.MOV.U32 R13, RZ, RZ, R3 ;  /* 0x000000ffff0d7224 */ /* 0x000fc800078e0003 */
[----:B------:R-:W1:Y:S08]  /*7550*/  LDC R23, c[0x0][0x144] ;  /* 0x00005100ff177b82 */ /* 0x000e700000000800 */
[----:B------:R-:W1:Y:S08]  /*7560*/  LDC R16, c[0x0][0x630] ;  /* 0x00018c00ff107b82 */ /* 0x000e700000000800 */
[----:B------:R-:W1:Y:S01]  /*7570*/  LDC.64 R18, c[0x0][0x620] ;  /* 0x00018800ff127b82 */ /* 0x000e620000000a00 */
[----:B--2---:R-:W-:-:S04]  /*7580*/  ISETP.NE.U32.AND P0, PT, R14, RZ, PT ;  /* 0x000000ff0e00720c */ /* 0x004fc80003f05070 */
[----:B------:R-:W-:Y:S02]  /*7590*/  ISETP.NE.AND.EX P0, PT, R15, RZ, PT, P0 ;  /* 0x000000ff0f00720c */ /* 0x000fe40003f05300 */
[----:B0-----:R-:W-:-:S05]  /*75a0*/  I2FP.F32.U32 R5, R20 ;  /* 0x0000001400057245 */ /* 0x001fca0000201000 */
[----:B------:R-:W-:-:S04]  /*75b0*/  FMUL R5, R5, UR6 ;  /* 0x0000000605057c20 */ /* 0x000fc80008400000 */
[----:B------:R0:W2:Y:S02]  /*75c0*/  F2I.U32.TRUNC.NTZ R21, R5 ;  /* 0x0000000500157305 */ /* 0x0000a4000020f000 */
[----:B----4-:R-:W-:Y:S05]  /*75d0*/  @!P0 BRA `(.L_x_163) ;  /* 0x0000000000288947 */ /* 0x010fea0003800000 */
[----:B0-----:R-:W0:Y:S02]  /*75e0*/  LDC R5, c[0x0][0x634] ;  /* 0x00018d00ff057b82 */ /* 0x001e240000000800 */
        /* <DEDUP_REMOVED lines=9> */
.L_x_163:
[-CC-:B-1----:R-:W-:Y:S01]  /*7680*/  SHF.R.U64 R17, R12, R16.reuse, R13.reuse ;  /* 0x000000100c117219 */ /* 0x182fe2000000120d */
[----:B------:R-:W1:Y:S01]  /*7690*/  LDC.64 R28, c[0x0][0x640] ;  /* 0x00019000ff1c7b82 */ /* 0x000e620000000a00 */
[----:B0-----:R-:W-:Y:S01]  /*76a0*/  SHF.R.U32.HI R5, RZ, R16, R13 ;  /* 0x00000010ff057219 */ /* 0x001fe2000001160d */
[----:B--2---:R-:W-:Y:S01]  /*76b0*/  IMAD.MOV R21, RZ, RZ, -R21 ;  /* 0x000000ffff157224 */ /* 0x004fe200078e0a15 */
[----:B------:R-:W-:Y:S01]  /*76c0*/  IADD3 R11, P0, RZ, -R17, RZ ;  /* 0x80000011ff0b7210 */ /* 0x000fe20007f1e0ff */
[----:B------:R-:W-:Y:S02]  /*76d0*/  ULDC UR6, c[0x0][0x154] ;  /* 0x0000550000067ab9 */ /* 0x000fe40000000800 */
[----:B------:R-:W-:Y:S02]  /*76e0*/  IMAD R23, R23, R21, R20 ;  /* 0x0000001517177224 */ /* 0x000fe400078e0214 */
[----:B------:R-:W0:Y:S01]  /*76f0*/  LDC R12, c[0x0][0x618] ;  /* 0x00018600ff0c7b82 */ /* 0x000e220000000800 */
[----:B------:R-:W-:-:S02]  /*7700*/  IMAD.X R5, RZ, RZ, ~R5, P0 ;  /* 0x000000ffff057224 */ /* 0x000fc400000e0e05 */
[----:B------:R-:W-:-:S04]  /*7710*/  IMAD.WIDE.U32 R6, R11, R18, R2 ;  /* 0x000000120b067225 */ /* 0x000fc800078e0002 */
[----:B------:R-:W-:Y:S01]  /*7720*/  IMAD R10, R5, R18, RZ ;  /* 0x00000012050a7224 */ /* 0x000fe200078e02ff */
[----:B------:R-:W2:Y:S03]  /*7730*/  LDC R24, c[0x0][0x608] ;  /* 0x00018200ff187b82 */ /* 0x000ea60000000800 */
[----:B------:R-:W-:Y:S02]  /*7740*/  IMAD R5, R11, R19, R10 ;  /* 0x000000130b057224 */ /* 0x000fe400078e020a */
[----:B------:R-:W-:Y:S02]  /*7750*/  IMAD.MOV.U32 R11, RZ, RZ, 0x1 ;  /* 0x00000001ff0b7424 */ /* 0x000fe400078e00ff */
[----:B------:R-:W-:Y:S01]  /*7760*/  IMAD.IADD R5, R7, 0x1, R5 ;  /* 0x0000000107057824 */ /* 0x000fe200078e0205 */
[----:B---3--:R-:W3:Y:S01]  /*7770*/  LDC R26, c[0x0][0x658] ;  /* 0x00019600ff1a7b82 */ /* 0x008ee20000000800 */
[----:B------:R-:W-:-:S02]  /*7780*/  I2FP.F32.U32 R7, R22 ;  /* 0x0000001600077245 */ /* 0x000fc40000201000 */
[----:B-1----:R-:W-:-:S03]  /*7790*/  ISETP.NE.U32.AND P0, PT, R28, RZ, PT ;  /* 0x000000ff1c00720c */ /* 0x002fc60003f05070 */
[----:B------:R-:W-:Y:S01]  /*77a0*/  FMUL R10, R7, UR6 ;  /* 0x00000006070a7c20 */ /* 0x000fe20008400000 */
[----:B------:R-:W-:Y:S01]  /*77b0*/  ISETP.NE.AND.EX P0, PT, R29, RZ, PT, P0 ;  /* 0x000000ff1d00720c */ /* 0x000fe20003f05300 */
[----:B------:R-:W1:Y:S01]  /*77c0*/  LDC R21, c[0x0][0x148] ;  /* 0x00005200ff157b82 */ /* 0x000e620000000800 */
[-CC-:B0-----:R-:W-:Y:S01]  /*77d0*/  SHF.R.U64 R16, R6, R12.reuse, R5.reuse ;  /* 0x0000000c06107219 */ /* 0x181fe20000001205 */
[----:B------:R0:W4:Y:S01]  /*77e0*/  F2I.U32.TRUNC.NTZ R18, R10 ;  /* 0x0000000a00127305 */ /* 0x000122000020f000 */
[----:B------:R-:W-:Y:S01]  /*77f0*/  SHF.R.U32.HI R5, RZ, R12, R5 ;  /* 0x0000000cff057219 */ /* 0x000fe20000011605 */
[----:B------:R-:W-:-:S04]  /*7800*/  IMAD.MOV.U32 R7, RZ, RZ, -0x1 ;  /* 0xffffffffff077424 */ /* 0x000fc800078e00ff */
[----:B------:R-:W0:Y:S01]  /*7810*/  LDC R20, c[0x0][0x600] ;  /* 0x00018000ff147b82 */ /* 0x000e220000000800 */
[-CC-:B--2---:R-:W-:Y:S02]  /*7820*/  SHF.R.U64 R14, R16, R24.reuse, R5.reuse ;  /* 0x00000018100e7219 */ /* 0x184fe40000001205 */
[----:B------:R-:W-:-:S05]  /*7830*/  SHF.R.U32.HI R5, RZ, R24, R5 ;  /* 0x00000018ff057219 */ /* 0x000fca0000011605 */
[----:B------:R-:W2:Y:S01]  /*7840*/  LDC R27, c[0x0][0x648] ;  /* 0x00019200ff1b7b82 */ /* 0x000ea20000000800 */
[-C--:B---3--:R-:W-:Y:S02]  /*7850*/  SHF.L.U32 R6, R7, R26.reuse, RZ ;  /* 0x0000001a07067219 */ /* 0x088fe400000006ff */
[-CC-:B------:R-:W-:Y:S02]  /*7860*/  SHF.R.U64 R19, R14, R26.reuse, R5.reuse ;  /* 0x0000001a0e137219 */ /* 0x180fe40000001205 */
[----:B------:R-:W-:Y:S02]  /*7870*/  SHF.R.U32.HI R7, RZ, R26, R5 ;  /* 0x0000001aff077219 */ /* 0x000fe40000011605 */
[----:B------:R-:W-:Y:S01]  /*7880*/  LOP3.LUT R25, RZ, R6, RZ, 0x33, !PT ;  /* 0x00000006ff197212 */ /* 0x000fe200078e33ff */
[----:B------:R-:W3:Y:S01]  /*7890*/  LDC R30, c[0x0][0x638] ;  /* 0x00018e00ff1e7b82 */ /* 0x000ee20000000800 */
[----:B------:R-:W-:Y:S01]  /*78a0*/  SHF.L.U32 R26, R11, R26, RZ ;  /* 0x0000001a0b1a7219 */ /* 0x000fe200000006ff */
[----:B------:R-:W-:-:S06]  /*78b0*/  IMAD.MOV.U32 R6, RZ, RZ, R19 ;  /* 0x000000ffff067224 */ /* 0x000fcc00078e0013 */
[----:B------:R-:W0:Y:S01]  /*78c0*/  LDC R31, c[0x0][0x610] ;  /* 0x00018400ff1f7b82 */ /* 0x000e220000000800 */
[----:B----4-:R-:W-:Y:S05]  /*78d0*/  @!P0 BRA `(.L_x_164) ;  /* 0x0000000000288947 */ /* 0x010fea0003800000 */
[----:B------:R-:W4:Y:S02]  /*78e0*/  LDC R6, c[0x0][0x64c] ;  /* 0x00019300ff067b82 */ /* 0x000f240000000800 */
[----:B----4-:R-:W-:-:S05]  /*78f0*/  IADD3 R5, P0, R19, R6, RZ ;  /* 0x0000000613057210 */ /* 0x010fca0007f1e0ff */
[----:B------:R-:W-:-:S04]  /*7900*/  IMAD.X R15, RZ, RZ, R7, P0 ;  /* 0x000000ffff0f7224 */ /* 0x000fc800000e0607 */
[----:B------:R-:W-:-:S04]  /*7910*/  IMAD.WIDE.U32 R6, R15, R28, RZ ;  /* 0x0000001c0f067225 */ /* 0x000fc800078e00ff */
[----:B0-----:R-:W-:-:S04]  /*7920*/  IMAD.WIDE.U32 R10, P0, R5, R29, R6 ;  /* 0x0000001d050a7225 */ /* 0x001fc80007800006 */
[----:B------:R-:W-:-:S04]  /*7930*/  IMAD.WIDE.U32 R6, R5, R28, RZ ;  /* 0x0000001c05067225 */ /* 0x000fc800078e00ff */
[----:B------:R-:W-:Y:S01]  /*7940*/  IMAD.X R13, RZ, RZ, RZ, P0 ;  /* 0x000000ffff0d7224 */ /* 0x000fe200000e06ff */
[----:B------:R-:W-:Y:S01]  /*7950*/  IADD3 RZ, P0, R7, R10, RZ ;  /* 0x0000000a07ff7210 */ /* 0x000fe20007f1e0ff */
[----:B------:R-:W-:-:S04]  /*7960*/  IMAD.MOV.U32 R12, RZ, RZ, R11 ;  /* 0x000000ffff0c7224 */ /* 0x000fc800078e000b */
[----:B------:R-:W-:-:S08]  /*7970*/  IMAD.WIDE.U32.X R6, R15, R29, R12, P0 ;  /* 0x0000001d0f067225 */ /* 0x000fd000000e040c */
.L_x_164:
[----:B--2---:R-:W-:Y:S01]  /*7980*/  SHF.R.U64 R5, R6, R27, R7 ;  /* 0x0000001b06057219 */ /* 0x004fe20000001207 */
[----:B0-----:R-:W-:Y:S01]  /*7990*/  VIADD R7, R20, 0xffffffff ;  /* 0xffffffff14077836 */ /* 0x001fe20000000000 */
[----:B------:R-:W-:Y:S01]  /*79a0*/  LOP3.LUT R28, R14, R25, RZ, 0xc0, !PT ;  /* 0x000000190e1c7212 */ /* 0x000fe200078ec0ff */
[----:B------:R-:W-:Y:S02]  /*79b0*/  IMAD.MOV R18, RZ, RZ, -R18 ;  /* 0x000000ffff127224 */ /* 0x000fe400078e0a12 */
[----:B------:R-:W-:Y:S01]  /*79c0*/  IMAD.MOV R6, RZ, RZ, -R5 ;  /* 0x000000ffff067224 */ /* 0x000fe200078e0a05 */
[----:B------:R-:W-:Y:S01]  /*79d0*/  LOP3.LUT R16, R16, R7, RZ, 0xc0, !PT ;  /* 0x0000000710107212 */ /* 0x000fe200078ec0ff */
[----:B------:R-:W-:Y:S02]  /*79e0*/  IMAD R28, R26, R5, R28 ;  /* 0x000000051a1c7224 */ /* 0x000fe400078e021c */
[----:B-1----:R-:W-:Y:S02]  /*79f0*/  @P2 IMAD R23, R21, R18, R22 ;  /* 0x0000001215172224 */ /* 0x002fe400078e0216 */
[----:B---3--:R-:W-:-:S02]  /*7a00*/  IMAD R5, R6, R30, R19 ;  /* 0x0000001e06057224 */ /* 0x008fc400078e0213 */
[----:B------:R-:W-:Y:S02]  /*7a10*/  IMAD R28, R28, R31, R23 ;  /* 0x0000001f1c1c7224 */ /* 0x000fe400078e0217 */
[----:B------:R-:W-:Y:S02]  /*7a20*/  IMAD R5, R5, R20, R16 ;  /* 0x0000001405057224 */ /* 0x000fe400078e0210 */
[----:B------:R-:W-:-:S03]  /*7a30*/  IMAD.MOV.U32 R6, RZ, RZ, 0x1 ;  /* 0x00000001ff067424 */ /* 0x000fc600078e00ff */
[----:B------:R-:W-:Y:S02]  /*7a40*/  SEL R7, R5, R28, !P2 ;  /* 0x0000001c05077207 */ /* 0x000fe40005000000 */
[----:B------:R-:W-:Y:S01]  /*7a50*/  SEL R28, R28, R5, !P2 ;  /* 0x000000051c1c7207 */ /* 0x000fe20005000000 */
[----:B------:R-:W-:-:S07]  /*7a60*/  IMAD.MOV.U32 R5, RZ, RZ, R17 ;  /* 0x000000ffff057224 */ /* 0x000fce00078e0011 */
.L_x_162:
[----:B------:R-:W-:Y:S01]  /*7a70*/  LOP3.LUT P0, RZ, R6, 0xff, RZ, 0xc0, !PT ;  /* 0x000000ff06ff7812 */ /* 0x000fe2000780c0ff */
[----:B------:R-:W-:-:S12]  /*7a80*/  IMAD.MOV.U32 R6, RZ, RZ, R28 ;  /* 0x000000ffff067224 */ /* 0x000fd800078e001c */
[----:B------:R-:W-:Y:S05]  /*7a90*/  @P0 BRA `(.L_x_165) ;  /* 0xffffff9400280947 */ /* 0x000fea000383ffff */
[----:B------:R-:W-:Y:S05]  /*7aa0*/  EXIT ;  /* 0x000000000000794d */ /* 0x000fea0003800000 */
.L_x_3:
[----:B0-----:R-:W-:Y:S01]  /*7ab0*/  ULDC.64 UR4, c[0x0][0x650] ;  /* 0x0001940000047ab9 */ /* 0x001fe20000000a00 */
        /* <DEDUP_REMOVED lines=25> */
.L_x_167:
[--C-:B------:R-:W-:Y:S01]  /*7c50*/  SHF.R.U64 R16, R14, R18, R15.reuse ;  /* 0x000000120e107219 */ /* 0x100fe2000000120f */
[----:B------:R-:W0:Y:S01]  /*7c60*/  LDC R22, c[0x0][0x618] ;  /* 0x00018600ff167b82 */ /* 0x000e220000000800 */
[----:B------:R-:W-:Y:S01]  /*7c70*/  I2FP.F32.U32 R7, R8 ;  /* 0x0000000800077245 */ /* 0x000fe20000201000 */
[----:B------:R-:W-:Y:S01]  /*7c80*/  ULDC UR4, c[0x0][0x150] ;  /* 0x0000540000047ab9 */ /* 0x000fe20000000800 */
[----:B------:R-:W-:Y:S02]  /*7c90*/  SHF.R.U32.HI R6, RZ, R18, R15 ;  /* 0x00000012ff067219 */ /* 0x000fe4000001160f */
[----:B------:R-:W-:Y:S01]  /*7ca0*/  IADD3 R9, P0, RZ, -R16, RZ ;  /* 0x80000010ff097210 */ /* 0x000fe20007f1e0ff */
[----:B------:R-:W-:Y:S01]  /*7cb0*/  FMUL R13, R7, UR4 ;  /* 0x00000004070d7c20 */ /* 0x000fe20008400000 */
[----:B------:R-:W-:Y:S01]  /*7cc0*/  ULDC UR4, c[0x0][0x154] ;  /* 0x0000550000047ab9 */ /* 0x000fe20000000800 */
[----:B------:R-:W1:Y:S02]  /*7cd0*/  LDC.64 R24, c[0x0][0x640] ;  /* 0x00019000ff187b82 */ /* 0x000e640000000a00 */
[----:B------:R-:W-:-:S02]  /*7ce0*/  IMAD.X R11, RZ, RZ, ~R6, P0 ;  /* 0x000000ffff0b7224 */ /* 0x000fc400000e0e06 */
[----:B------:R-:W2:Y:S01]  /*7cf0*/  F2I.U32.TRUNC.NTZ R13, R13 ;  /* 0x0000000d000d7305 */ /* 0x000ea2000020f000 */
[----:B------:R-:W-:-:S03]  /*7d00*/  IMAD.WIDE.U32 R6, R9, R20, R2 ;  /* 0x0000001409067225 */ /* 0x000fc600078e0002 */
[----:B------:R-:W3:Y:S01]  /*7d10*/  LDC R15, c[0x0][0x144] ;  /* 0x00005100ff0f7b82 */ /* 0x000ee20000000800 */
[----:B------:R-:W-:-:S04]  /*7d20*/  IMAD R12, R11, R20, RZ ;  /* 0x000000140b0c7224 */ /* 0x000fc800078e02ff */
[----:B------:R-:W-:Y:S02]  /*7d30*/  IMAD R9, R9, R21, R12 ;  /* 0x0000001509097224 */ /* 0x000fe400078e020c */
[----:B------:R-:W-:Y:S01]  /*7d40*/  IMAD.MOV.U32 R12, RZ, RZ, -0x1 ;  /* 0xffffffffff0c7424 */ /* 0x000fe200078e00ff */
[----:B------:R-:W4:Y:S01]  /*7d50*/  LDC R18, c[0x0][0x608] ;  /* 0x00018200ff127b82 */ /* 0x000f220000000800 */
[----:B------:R-:W-:Y:S01]  /*7d60*/  IMAD.IADD R7, R7, 0x1, R9 ;  /* 0x0000000107077824 */ /* 0x000fe200078e0209 */
[----:B------:R-:W-:-:S04]  /*7d70*/  I2FP.F32.U32 R9, R10 ;  /* 0x0000000a00097245 */ /* 0x000fc80000201000 */
[-C--:B0-----:R-:W-:Y:S01]  /*7d80*/  SHF.R.U64 R14, R6, R22.reuse, R7 ;  /* 0x00000016060e7219 */ /* 0x081fe20000001207 */
[----:B--2---:R-:W-:Y:S01]  /*7d90*/  IMAD.MOV R6, RZ, RZ, -R13 ;  /* 0x000000ffff067224 */ /* 0x004fe200078e0a0d */
[----:B------:R-:W0:Y:S01]  /*7da0*/  LDC R11, c[0x0][0x658] ;  /* 0x00019600ff0b7b82 */ /* 0x000e220000000800 */
[----:B-1----:R-:W-:Y:S01]  /*7db0*/  ISETP.NE.U32.AND P0, PT, R24, RZ, PT ;  /* 0x000000ff1800720c */ /* 0x002fe20003f05070 */
[----:B------:R-:W-:Y:S01]  /*7dc0*/  FMUL R9, R9, UR4 ;  /* 0x0000000409097c20 */ /* 0x000fe20008400000 */
[----:B------:R-:W-:Y:S02]  /*7dd0*/  SHF.R.U32.HI R7, RZ, R22, R7 ;  /* 0x00000016ff077219 */ /* 0x000fe40000011607 */
[----:B------:R-:W-:-:S03]  /*7de0*/  ISETP.NE.AND.EX P0, PT, R25, RZ, PT, P0 ;  /* 0x000000ff1900720c */ /* 0x000fc60003f05300 */
[----:B------:R-:W1:Y:S01]  /*7df0*/  LDC R21, c[0x0][0x148] ;  /* 0x00005200ff157b82 */ /* 0x000e620000000800 */
[----:B---3--:R-:W-:Y:S02]  /*7e00*/  IMAD R22, R15, R6, R8 ;  /* 0x000000060f167224 */ /* 0x008fe400078e0208 */
[----:B------:R-:W-:-:S05]  /*7e10*/  IMAD.MOV.U32 R8, RZ, RZ, 0x1 ;  /* 0x00000001ff087424 */ /* 0x000fca00078e00ff */
[----:B------:R-:W2:Y:S01]  /*7e20*/  LDC R20, c[0x0][0x600] ;  /* 0x00018000ff147b82 */ /* 0x000ea20000000800 */
[-CC-:B----4-:R-:W-:Y:S02]  /*7e30*/  SHF.R.U64 R17, R14, R18.reuse, R7.reuse ;  /* 0x000000120e117219 */ /* 0x190fe40000001207 */
[----:B------:R-:W-:Y:S02]  /*7e40*/  SHF.R.U32.HI R6, RZ, R18, R7 ;  /* 0x00000012ff067219 */ /* 0x000fe40000011607 */
[----:B------:R3:W4:Y:S03]  /*7e50*/  F2I.U32.TRUNC.NTZ R18, R9 ;  /* 0x0000000900127305 */ /* 0x000726000020f000 */
[----:B------:R-:W1:Y:S01]  /*7e60*/  LDC R23, c[0x0][0x648] ;  /* 0x00019200ff177b82 */ /* 0x000e620000000800 */
[-C--:B0-----:R-:W-:Y:S02]  /*7e70*/  SHF.R.U64 R19, R17, R11.reuse, R6 ;  /* 0x0000000b11137219 */ /* 0x081fe40000001206 */
[----:B------:R-:W-:-:S02]  /*7e80*/  SHF.L.U32 R12, R12, R11, RZ ;  /* 0x0000000b0c0c7219 */ /* 0x000fc400000006ff */
[-C--:B------:R-:W-:Y:S01]  /*7e90*/  SHF.R.U32.HI R7, RZ, R11.reuse, R6 ;  /* 0x0000000bff077219 */ /* 0x080fe20000011606 */
[----:B------:R-:W-:Y:S01]  /*7ea0*/  IMAD.MOV.U32 R6, RZ, RZ, R19 ;  /* 0x000000ffff067224 */ /* 0x000fe200078e0013 */
[----:B------:R-:W-:Y:S01]  /*7eb0*/  SHF.L.U32 R27, R8, R11, RZ ;  /* 0x0000000b081b7219 */ /* 0x000fe200000006ff */
[----:B------:R-:W0:Y:S01]  /*7ec0*/  LDC R26, c[0x0][0x638] ;  /* 0x00018e00ff1a7b82 */ /* 0x000e220000000800 */
[----:B------:R-:W-:-:S07]  /*7ed0*/  LOP3.LUT R28, RZ, R12, RZ, 0x33, !PT ;  /* 0x0000000cff1c7212 */ /* 0x000fce00078e33ff */
[----:B------:R-:W0:Y:S01]  /*7ee0*/  LDC R29, c[0x0][0x610] ;  /* 0x00018400ff1d7b82 */ /* 0x000e220000000800 */
[----:B---34-:R-:W-:Y:S05]  /*7ef0*/  @!P0 BRA `(.L_x_168) ;  /* 0x0000000000288947 */ /* 0x018fea0003800000 */
        /* <DEDUP_REMOVED lines=10> */
.L_x_168:
[----:B-1----:R-:W-:Y:S01]  /*7fa0*/  SHF.R.U64 R7, R6, R23, R7 ;  /* 0x0000001706077219 */ /* 0x002fe20000001207 */
[----:B--2---:R-:W-:Y:S01]  /*7fb0*/  VIADD R9, R20, 0xffffffff ;  /* 0xffffffff14097836 */ /* 0x004fe20000000000 */
[----:B------:R-:W-:Y:S01]  /*7fc0*/  LOP3.LUT R6, R17, R28, RZ, 0xc0, !PT ;  /* 0x0000001c11067212 */ /* 0x000fe200078ec0ff */
[----:B------:R-:W-:Y:S02]  /*7fd0*/  IMAD.MOV R18, RZ, RZ, -R18 ;  /* 0x000000ffff127224 */ /* 0x000fe400078e0a12 */
[----:B------:R-:W-:Y:S02]  /*7fe0*/  IMAD.MOV R8, RZ, RZ, -R7 ;  /* 0x000000ffff087224 */ /* 0x000fe400078e0a07 */
[----:B------:R-:W-:Y:S01]  /*7ff0*/  IMAD R11, R27, R7, R6 ;  /* 0x000000071b0b7224 */ /* 0x000fe200078e0206 */
[----:B------:R-:W-:Y:S01]  /*8000*/  LOP3.LUT R7, R14, R9, RZ, 0xc0, !PT ;  /* 0x000000090e077212 */ /* 0x000fe200078ec0ff */
[----:B------:R-:W-:Y:S02]  /*8010*/  @P2 IMAD R22, R21, R18, R10 ;  /* 0x0000001215162224 */ /* 0x000fe400078e020a */
[----:B0-----:R-:W-:-:S02]  /*8020*/  IMAD R6, R8, R26, R19 ;  /* 0x0000001a08067224 */ /* 0x001fc400078e0213 */
[----:B------:R-:W-:Y:S02]  /*8030*/  IMAD R11, R11, R29, R22 ;  /* 0x0000001d0b0b7224 */ /* 0x000fe400078e0216 */
[----:B------:R-:W-:Y:S02]  /*8040*/  IMAD R6, R6, R20, R7 ;  /* 0x0000001406067224 */ /* 0x000fe400078e0207 */
[----:B------:R-:W-:-:S03]  /*8050*/  IMAD.MOV.U32 R8, RZ, RZ, 0x1 ;  /* 0x00000001ff087424 */ /* 0x000fc600078e00ff */
[----:B------:R-:W-:Y:S02]  /*8060*/  SEL R14, R6, R11, !P2 ;  /* 0x0000000b060e7207 */ /* 0x000fe40005000000 */
[----:B------:R-:W-:Y:S01]  /*8070*/  SEL R11, R11, R6, !P2 ;  /* 0x000000060b0b7207 */ /* 0x000fe20005000000 */
[----:B------:R-:W-:Y:S01]  /*8080*/  IMAD.MOV.U32 R6, RZ, RZ, R16 ;  /* 0x000000ffff067224 */ /* 0x000fe200078e0010 */
[----:B------:R-:W-:-:S07]  /*8090*/  PRMT R7, R8, 0x7610, R7 ;  /* 0x0000761008077816 */ /* 0x000fce0000000007 */
.L_x_166:
[----:B------:R-:W-:-:S08]  /*80a0*/  NOP ;  /* 0x0000000000007918 */ /* 0x000fd00000000000 */
[----:B------:R-:W0:-:S00]  /*80b0*/  USETMAXREG.DEALLOC.CTAPOOL 0x28 ;  /* 0x00000028000079c8 */ /* 0x000e0000080e0500 */
[----:B0-----:R-:W-:-:S13]  /*80c0*/  ISETP.NE.AND P0, PT, R5, RZ, PT ;  /* 0x000000ff0500720c */ /* 0x001fda0003f05270 */
[----:B------:R-:W-:Y:S05]  /*80d0*/  @P0 EXIT ;  /* 0x000000000000094d */ /* 0x000fea0003800000 */
[----:B------:R-:W-:Y:S01]  /*80e0*/  LOP3.LUT P0, RZ, R7, 0xff, RZ, 0xc0, !PT ;  /* 0x000000ff07ff7812 */ /* 0x000fe2000780c0ff */
[----:B------:R-:W-:Y:S02]  /*80f0*/  IMAD.MOV.U32 R5, RZ, RZ, 0x1 ;  /* 0x00000001ff057424 */ /* 0x000fe400078e00ff */
[----:B------:R-:W-:-:S10]  /*8100*/  IMAD.MOV.U32 R13, RZ, RZ, RZ ;  /* 0x000000ffff0d7224 */ /* 0x000fd400078e00ff */
[----:B------:R-:W-:Y:S05]  /*8110*/  @!P0 BRA `(.L_x_169) ;  /* 0x0000000c00288947 */ /* 0x000fea0003800000 */
[----:B------:R-:W0:Y:S01]  /*8120*/  LDC R5, c[0x0][0x28c] ;  /* 0x0000a300ff057b82 */ /* 0x000e220000000800 */
[----:B------:R-:W-:Y:S01]  /*8130*/  ULDC UR5, c[0x0][0x600] ;  /* 0x0001800000057ab9 */ /* 0x000fe20000000800 */
[----:B------:R-:W-:Y:S01]  /*8140*/  ULDC UR4, c[0x0][0xc] ;  /* 0x0000030000047ab9 */ /* 0x000fe20000000800 */
[----:B------:R-:W-:Y:S01]  /*8150*/  UIADD3 UR16, UR5, -0x1, URZ ;  /* 0xffffffff05107890 */ /* 0x000fe2000fffe03f */
[C---:B------:R-:W-:Y:S01]  /*8160*/  LOP3.LUT P3, RZ, R0.reuse, 0x7f, RZ, 0xc0, !PT ;  /* 0x0000007f00ff7812 */ /* 0x040fe2000786c0ff */
[----:B------:R-:W-:Y:S01]  /*8170*/  ULDC UR6, c[0x0][0x658] ;  /* 0x0001960000067ab9 */ /* 0x000fe20000000800 */
[----:B------:R-:W-:Y:S01]  /*8180*/  ULDC UR5, c[0x0][0x10] ;  /* 0x0000040000057ab9 */ /* 0x000fe20000000800 */
[----:B------:R-:W-:Y:S01]  /*8190*/  UMOV UR7, 0xffffffff ;  /* 0xffffffff00077882 */ /* 0x000fe20000000000 */
[----:B------:R-:W-:Y:S01]  /*81a0*/  UMOV UR8, 0x1 ;  /* 0x0000000100087882 */ /* 0x000fe20000000000 */
[----:B------:R-:W-:Y:S01]  /*81b0*/  UIMAD.WIDE.U32 UR4, UR4, UR5, URZ ;  /* 0x00000005040472a5 */ /* 0x000fe2000f8e003f */
[----:B------:R-:W-:Y:S01]  /*81c0*/  LOP3.LUT P0, RZ, R0, 0x1f, RZ, 0xc0, !PT ;  /* 0x0000001f00ff7812 */ /* 0x000fe2000780c0ff */
[----:B------:R-:W-:Y:S01]  /*81d0*/  USHF.L.U32 UR7, UR7, UR6, URZ ;  /* 0x0000000607077299 */ /* 0x000fe2000800063f */
[----:B------:R-:W-:Y:S01]  /*81e0*/  BSSY B0, `(.L_x_169) ;  /* 0x00000bd000007945 */ /* 0x000fe20003800000 */
[----:B------:R-:W-:Y:S01]  /*81f0*/  USHF.L.U32 UR18, UR8, UR6, URZ ;  /* 0x0000000608127299 */ /* 0x000fe2000800063f */
[----:B------:R-:W-:Y:S01]  /*8200*/  IMAD.MOV.U32 R15, RZ, RZ, 0x1 ;  /* 0x00000001ff0f7424 */ /* 0x000fe200078e00ff */
[----:B------:R-:W-:Y:S01]  /*8210*/  LOP3.LUT R16, R4, 0x2, RZ, 0xfc, !PT ;  /* 0x0000000204107812 */ /* 0x000fe200078efcff */
[----:B------:R-:W-:Y:S01]  /*8220*/  ULDC UR6, c[0x0][0x14] ;  /* 0x0000050000067ab9 */ /* 0x000fe20000000800 */
[----:B------:R-:W-:Y:S01]  /*8230*/  PLOP3.LUT P0, PT, P0, P3, PT, 0x8a, 0x0 ;  /* 0x000000000000781c */ /* 0x000fe20000707172 */
[----:B------:R-:W-:Y:S01]  /*8240*/  UIMAD.WIDE.U32 UR20, UR4, UR6, URZ ;  /* 0x00000006041472a5 */ /* 0x000fe2000f8e003f */
[----:B------:R-:W-:Y:S01]  /*8250*/  IMAD.MOV.U32 R13, RZ, RZ, RZ ;  /* 0x000000ffff0d7224 */ /* 0x000fe200078e00ff */
[----:B------:R-:W-:-:S02]  /*8260*/  UIMAD UR13, UR5, UR6, URZ ;  /* 0x00000006050d72a4 */ /* 0x000fc4000f8e023f */
[----:B------:R-:W-:Y:S01]  /*8270*/  ULOP3.LUT UR17, URZ, UR7, URZ, 0x33, !UPT ;  /* 0x000000073f117292 */ /* 0x000fe2000f8e333f */
[----:B0-----:R-:W-:Y:S01]  /*8280*/  VIADD R5, R5, 0x1f ;  /* 0x0000001f05057836 */ /* 0x001fe20000000000 */
[----:B------:R-:W-:Y:S01]  /*8290*/  UIADD3 UR13, UR21, UR13, URZ ;  /* 0x0000000d150d7290 */ /* 0x000fe2000fffe03f */
[----:B------:R-:W-:-:S03]  /*82a0*/  ULDC.64 UR22, c[0x0][0x198] ;  /* 0x0000660000167ab9 */ /* 0x000fc60000000a00 */
[----:B------:R-:W-:-:S04]  /*82b0*/  SHF.R.S32.HI R8, RZ, 0x1f, R5 ;  /* 0x0000001fff087819 */ /* 0x000fc80000011405 */
[----:B------:R-:W-:Y:S01]  /*82c0*/  LEA.HI R8, R8, R5, RZ, 0x5 ;  /* 0x0000000508087211 */ /* 0x000fe200078f28ff */
[----:B------:R-:W-:-:S03]  /*82d0*/  IMAD.MOV.U32 R5, RZ, RZ, 0x1 ;  /* 0x00000001ff057424 */ /* 0x000fc600078e00ff */
[----:B------:R-:W-:-:S05]  /*82e0*/  SHF.R.S32.HI R12, RZ, 0x5, R8 ;  /* 0x00000005ff0c7819 */ /* 0x000fca0000011408 */
[----:B------:R-:W-:-:S07]  /*82f0*/  VIADD R0, R12, 0x1 ;  /* 0x000000010c007836 */ /* 0x000fce0000000000 */
.L_x_181:
[----:B------:R-:W-:-:S03]  /*8300*/  UMOV UR4, 0xffffffff ;  /* 0xffffffff00047882 */ /* 0x000fc60000000000 */
[----:B------:R-:W-:Y:S05]  /*8310*/  BRA.DIV UR4, `(.L_x_170) ;  /* 0x0000000e04bc7947 */ /* 0x000fea000b800000 */
[----:B------:R-:W-:-:S13]  /*8320*/  ELECT P1, URZ, PT ;  /* 0x00000000003f782f */ /* 0x000fda0003820000 */
.L_x_193:
[----:B------:R-:W0:Y:S01]  /*8330*/  LDC R7, c[0x0][0x28c] ;  /* 0x0000a300ff077b82 */ /* 0x000e220000000800 */
[----:B------:R-:W-:Y:S01]  /*8340*/  BSSY B1, `(.L_x_171) ;  /* 0x0000035000017945 */ /* 0x000fe20003800000 */
[----:B0-----:R-:W-:-:S13]  /*8350*/  ISETP.LT.OR P1, PT, R7, 0x1, !P1 ;  /* 0x000000010700780c */ /* 0x001fda0004f21670 */
[----:B------:R-:W-:Y:S05]  /*8360*/  @P1 BRA `(.L_x_172) ;  /* 0x0000000000c81947 */ /* 0x000fea0003800000 */
[----:B------:R-:W-:Y:S02]  /*8370*/  IMAD.SHL.U32 R14, R14, 0x80, RZ ;  /* 0x000000800e0e7824 */ /* 0x000fe400078e00ff */
[----:B------:R-:W-:Y:S02]  /*8380*/  IMAD.SHL.U32 R17, R11, 0x80, RZ ;  /* 0x000000800b117824 */ /* 0x000fe400078e00ff */
[----:B------:R-:W-:Y:S02]  /*8390*/  IMAD.MOV.U32 R20, RZ, RZ, RZ ;  /* 0x000000ffff147224 */ /* 0x000fe400078e00ff */
[----:B------:R-:W-:Y:S02]  /*83a0*/  IMAD.MOV.U32 R7, RZ, RZ, R0 ;  /* 0x000000ffff077224 */ /* 0x000fe400078e0000 */
[----:B------:R-:W-:Y:S02]  /*83b0*/  IMAD.MOV.U32 R8, RZ, RZ, R5 ;  /* 0x000000ffff087224 */ /* 0x000fe400078e0005 */
[----:B------:R-:W-:-:S07]  /*83c0*/  IMAD.MOV.U32 R9, RZ, RZ, R13 ;  /* 0x000000ffff097224 */ /* 0x000fce00078e000d */
.L_x_176:
[----:B------:R-:W0:Y:S01]  /*83d0*/  S2R R11, SR_CgaCtaId ;  /* 0x00000000000b7919 */ /* 0x000e220000008800 */
[----:B------:R-:W-:-:S04]  /*83e0*/  MOV R10, 0x400 ;  /* 0x00000400000a7802 */ /* 0x000fc80000000f00 */
[----:B0-----:R-:W-:Y:S02]  /*83f0*/  LEA R18, R11, R10, 0x18 ;  /* 0x0000000a0b127211 */ /* 0x001fe400078ec0ff */
[----:B------:R-:W-:Y:S01]  /*8400*/  SHF.L.U32 R10, R8, 0x1f, RZ ;  /* 0x0000001f080a7819 */ /* 0x000fe200000006ff */
[----:B------:R-:W0:Y:S02]  /*8410*/  @!P3 LDC R11, c[0x0][0x500] ;  /* 0x00014000ff0bbb82 */ /* 0x000e240000000800 */
[----:B------:R-:W-:-:S04]  /*8420*/  IMAD R19, R9, 0x8, R18 ;  /* 0x0000000809137824 */ /* 0x000fc800078e0212 */
[----:B------:R-:W1:Y:S02]  /*8430*/  SYNCS.PHASECHK.TRANS64.TRYWAIT P1, [R19+URZ+0x28], R10 ;  /* 0x0000280a130075a7 */ /* 0x000e64000802017f */
[----:B-1----:R-:W-:Y:S05]  /*8440*/  @!P1 BRA `(.L_x_173) ;  /* 0x0000000c00909947 */ /* 0x002fea0003800000 */
.L_x_194:
[----:B-1----:R-:W-:Y:S01]  /*8450*/  PRMT R10, R16, 0x9910, RZ ;  /* 0x00009910100a7816 */ /* 0x002fe200000000ff */
[----:B0-----:R0:W-:Y:S03]  /*8460*/  @!P3 SYNCS.ARRIVE.TRANS64 RZ, [R19+URZ], R11 ;  /* 0x0000000b13ffb9a7 */ /* 0x0011e6000800003f */
[----:B------:R-:W-:-:S13]  /*8470*/  ISETP.NE.AND P1, PT, R10, 0x2, PT ;  /* 0x000000020a00780c */ /* 0x000fda0003f25270 */
[----:B0-----:R-:W-:Y:S05]  /*8480*/  @P1 BRA `(.L_x_174) ;  /* 0x0000000000041947 */ /* 0x001fea0003800000 */
[----:B------:R-:W-:Y:S01]  /*8490*/  BPT.TRAP 0x1 ;  /* 0x000000040000795c */ /* 0x000fe20000300000 */
.L_x_174:
[----:B------:R-:W-:Y:S05]  /*84a0*/  @P0 BRA `(.L_x_175) ;  /* 0x0000000000040947 */ /* 0x000fea0003800000 */
[----:B------:R-:W-:Y:S01]  /*84b0*/  BPT.TRAP 0x1 ;  /* 0x000000040000795c */ /* 0x000fe20000300000 */
.L_x_175:
[----:B------:R-:W-:Y:S01]  /*84c0*/  IMAD R18, R9, 0x1000, R18 ;  /* 0x0000100009127824 */ /* 0x000fe200078e0212 */
[----:B------:R-:W-:Y:S01]  /*84d0*/  R2UR UR9, R19 ;  /* 0x00000000130972ca */ /* 0x000fe200000e0000 */
[----:B------:R-:W-:Y:S01]  /*84e0*/  VIADD R7, R7, 0xffffffff ;  /* 0xffffffff07077836 */ /* 0x000fe20000000000 */
[----:B------:R-:W-:Y:S01]  /*84f0*/  UIADD3 UR4, UP0, UR22, 0xf0, URZ ;  /* 0x000000f016047890 */ /* 0x000fe2000ff1e03f */
[----:B------:R-:W-:Y:S01]  /*8500*/  R2UR UR11, R17 ;  /* 0x00000000110b72ca */ /* 0x000fe200000e0000 */
[----:B------:R-:W-:Y:S01]  /*8510*/  UIADD3 UR24, UP1, UR22, 0x1f0, URZ ;  /* 0x000001f016187890 */ /* 0x000fe2000ff3e03f */
[----:B------:R-:W-:Y:S01]  /*8520*/  R2UR UR8, R18 ;  /* 0x00000000120872ca */ /* 0x000fe200000e0000 */
[----:B------:R-:W-:Y:S01]  /*8530*/  UIADD3.X UR5, URZ, UR23, URZ, UP0, !UPT ;  /* 0x000000173f057290 */ /* 0x000fe200087fe43f */
[----:B------:R-:W-:Y:S01]  /*8540*/  R2UR UR10, R20 ;  /* 0x00000000140a72ca */ /* 0x000fe200000e0000 */
[----:B------:R-:W-:Y:S01]  /*8550*/  VIADD R9, R9, 0x1 ;  /* 0x0000000109097836 */ /* 0x000fe20000000000 */
[----:B------:R-:W-:Y:S01]  /*8560*/  R2UR UR12, R6 ;  /* 0x00000000060c72ca */ /* 0x000fe200000e0000 */
[----:B------:R-:W-:Y:S01]  /*8570*/  UIADD3.X UR25, URZ, UR23, URZ, UP1, !UPT ;  /* 0x000000173f197290 */ /* 0x000fe20008ffe43f */
[----:B------:R-:W-:Y:S01]  /*8580*/  R2UR UR19, R14 ;  /* 0x000000000e1372ca */ /* 0x000fe200000e0000 */
[----:B------:R-:W-:Y:S01]  /*8590*/  UMOV UR6, 0x0 ;  /* 0x0000000000067882 */ /* 0x000fe20000000000 */
[----:B------:R-:W-:Y:S01]  /*85a0*/  ISETP.GT.AND P4, PT, R7, 0x1, PT ;  /* 0x000000010700780c */ /* 0x000fe20003f84270 */
[----:B------:R-:W-:Y:S01]  /*85b0*/  UMOV UR7, 0x10000000 ;  /* 0x1000000000077882 */ /* 0x000fe20000000000 */
[----:B------:R-:W-:Y:S01]  /*85c0*/  ISETP.NE.AND P1, PT, R9, 0x5, PT ;  /* 0x000000050900780c */ /* 0x000fe20003f25270 */
[----:B------:R-:W-:-:S02]  /*85d0*/  VIADD R20, R20, 0x20 ;  /* 0x0000002014147836 */ /* 0x000fc40000000000 */
[----:B------:R-:W-:Y:S01]  /*85e0*/  UIADD3 UR14, UR8, 0x100, URZ ;  /* 0x00000100080e7890 */ /* 0x000fe2000fffe03f */
[----:B------:R-:W-:Y:S01]  /*85f0*/  SEL R11, RZ, 0x1, P1 ;  /* 0x00000001ff0b7807 */ /* 0x000fe20000800000 */
[----:B------:R-:W-:Y:S01]  /*8600*/  UIADD3 UR15, UR8, 0x5100, URZ ;  /* 0x00005100080f7890 */ /* 0x000fe2000fffe03f */
[----:B------:R-:W-:Y:S02]  /*8610*/  SEL R9, R9, RZ, P1 ;  /* 0x000000ff09097207 */ /* 0x000fe40000800000 */
[----:B------:R-:W-:Y:S02]  /*8620*/  LOP3.LUT R8, R8, R11, RZ, 0x3c, !PT ;  /* 0x0000000b08087212 */ /* 0x000fe400078e3cff */
[----:B------:R-:W-:Y:S02]  /*8630*/  UMOV UR8, UR14 ;  /* 0x0000000e00087c82 */ /* 0x000fe40008000000 */
[----:B------:R0:W-:Y:S02]  /*8640*/  UTMALDG.3D [UR8], [UR4], desc[UR6] ;  /* 0x00000608040075b4 */ /* 0x0001e40008011000 */
[----:B0-----:R-:W-:Y:S01]  /*8650*/  UMOV UR8, UR15 ;  /* 0x0000000f00087c82 */ /* 0x001fe20008000000 */
[----:B------:R-:W-:-:S02]  /*8660*/  UMOV UR11, UR19 ;  /* 0x00000013000b7c82 */ /* 0x000fc40008000000 */
[----:B------:R0:W-:Y:S02]  /*8670*/  UTMALDG.3D [UR8], [UR24], desc[UR6] ;  /* 0x00000608180075b4 */ /* 0x0001e40008011000 */
[----:B0-----:R-:W-:Y:S05]  /*8680*/  @P4 BRA `(.L_x_176) ;  /* 0xfffffffc00504947 */ /* 0x001fea000383ffff */
.L_x_172:
[----:B------:R-:W-:Y:S05]  /*8690*/  BSYNC B1 ;  /* 0x0000000000017941 */ /* 0x000fea0003800000 */
.L_x_171:
[----:B------:R-:W-:Y:S01]  /*86a0*/  LOP3.LUT P4, RZ, R15, 0xff, RZ, 0xc0, !PT ;  /* 0x000000ff0fff7812 */ /* 0x000fe2000788c0ff */
[----:B------:R-:W-:Y:S01]  /*86b0*/  IMAD.IADD R13, R12, 0x1, R13 ;  /* 0x000000010c0d7824 */ /* 0x000fe200078e020d */
[----:B------:R-:W-:Y:S01]  /*86c0*/  IADD3 R2, P5, R2, UR20, RZ ;  /* 0x0000001402027c10 */ /* 0x000fe2000ffbe0ff */
[----:B------:R-:W-:Y:S01]  /*86d0*/  ULDC.64 UR4, c[0x0][0x650] ;  /* 0x0001940000047ab9 */ /* 0x000fe20000000a00 */
[----:B------:R-:W-:Y:S01]  /*86e0*/  BSSY B1, `(.L_x_177) ;  /* 0x000006a000017945 */ /* 0x000fe20003800000 */
[----:B------:R-:W-:Y:S01]  /*86f0*/  IMAD.MOV.U32 R11, RZ, RZ, -0x1 ;  /* 0xffffffffff0b7424 */ /* 0x000fe200078e00ff */
[----:B------:R-:W-:Y:S01]  /*8700*/  ISETP.GT.U32.AND P1, PT, R13, 0x4, PT ;  /* 0x000000040d00780c */ /* 0x000fe20003f24070 */
[----:B------:R-:W-:Y:S01]  /*8710*/  IMAD.MOV.U32 R14, RZ, RZ, -0x1 ;  /* 0xffffffffff0e7424 */ /* 0x000fe200078e00ff */
[----:B------:R-:W-:Y:S02]  /*8720*/  IADD3.X R3, R3, UR13, RZ, P5, !PT ;  /* 0x0000000d03037c10 */ /* 0x000fe4000affe4ff */
[----:B------:R-:W-:-:S02]  /*8730*/  ISETP.LT.U32.AND P1, PT, R12, 0x5, P1 ;  /* 0x000000050c00780c */ /* 0x000fc40000f21070 */
[----:B------:R-:W-:Y:S01]  /*8740*/  PRMT R15, RZ, 0x7610, R15 ;  /* 0x00007610ff0f7816 */ /* 0x000fe2000000000f */
[----:B------:R-:W0:Y:S01]  /*8750*/  @P4 S2R R7, SR_CgaCtaId ;  /* 0x0000000000074919 */ /* 0x000e220000008800 */
[----:B------:R-:W-:-:S04]  /*8760*/  @P4 MOV R6, 0x400 ;  /* 0x0000040000064802 */ /* 0x000fc80000000f00 */
[----:B0-----:R-:W-:Y:S01]  /*8770*/  @P4 LEA R8, R7, R6, 0x18 ;  /* 0x0000000607084211 */ /* 0x001fe200078ec0ff */
[----:B------:R-:W-:Y:S01]  /*8780*/  IMAD.WIDE.U32 R6, R13, -0x33333333, RZ ;  /* 0xcccccccd0d067825 */ /* 0x000fe200078e00ff */
[----:B------:R-:W-:Y:S02]  /*8790*/  SEL R6, RZ, 0x1, !P1 ;  /* 0x00000001ff067807 */ /* 0x000fe40004800000 */
[----:B------:R-:W-:Y:S01]  /*87a0*/  ISETP.GE.U32.AND P1, PT, R2, UR4, PT ;  /* 0x0000000402007c0c */ /* 0x000fe2000bf26070 */
[----:B------:R0:W-:Y:S01]  /*87b0*/  @P4 SYNCS.ARRIVE.TRANS64.A1T0 RZ, [R8+URZ+0x68], RZ ;  /* 0x000068ff08ff49a7 */ /* 0x0001e2000810003f */
[----:B------:R-:W-:Y:S02]  /*87c0*/  ISETP.GE.U32.AND P4, PT, R12, 0x5, PT ;  /* 0x000000050c00780c */ /* 0x000fe40003f86070 */
[----:B------:R-:W-:Y:S02]  /*87d0*/  ISETP.GE.U32.AND.EX P1, PT, R3, UR5, PT, P1 ;  /* 0x0000000503007c0c */ /* 0x000fe4000bf26110 */
[----:B------:R-:W-:Y:S01]  /*87e0*/  LOP3.LUT R5, R5, R6, RZ, 0x3c, !PT ;  /* 0x0000000605057212 */ /* 0x000fe200078e3cff */
[----:B------:R-:W-:Y:S01]  /*87f0*/  IMAD.MOV.U32 R6, RZ, RZ, -0x1 ;  /* 0xffffffffff067424 */ /* 0x000fe200078e00ff */
[----:B0-----:R-:W-:-:S02]  /*8800*/  SHF.R.U32.HI R8, RZ, 0x2, R7 ;  /* 0x00000002ff087819 */ /* 0x001fc40000011607 */
[----:B------:R-:W-:-:S03]  /*8810*/  PRMT R7, RZ, 0x7610, R7 ;  /* 0x00007610ff077816 */ /* 0x000fc60000000007 */
[----:B------:R-:W-:Y:S02]  /*8820*/  IMAD R13, R8, -0x5, R13 ;  /* 0xfffffffb080d7824 */ /* 0x000fe400078e020d */
[----:B------:R-:W-:Y:S02]  /*8830*/  @P4 LOP3.LUT R5, R5, 0x1, R8, 0x78, !PT ;  /* 0x0000000105054812 */ /* 0x000fe400078e7808 */
[----:B------:R-:W-:Y:S05]  /*8840*/  @P1 BRA `(.L_x_178) ;  /* 0x00000004004c1947 */ /* 0x000fea0003800000 */
[----:B------:R-:W-:Y:S01]  /*8850*/  ULDC.64 UR4, c[0x0][0x628] ;  /* 0x00018a0000047ab9 */ /* 0x000fe20000000a00 */
[----:B------:R-:W0:Y:S01]  /*8860*/  S2R R17, SR_CTAID.X ;  /* 0x0000000000117919 */ /* 0x000e220000002500 */
[----:B------:R-:W-:Y:S01]  /*8870*/  ISETP.NE.U32.AND P1, PT, RZ, UR4, PT ;  /* 0x00000004ff007c0c */ /* 0x000fe2000bf25070 */
[----:B------:R-:W-:Y:S01]  /*8880*/  ULDC UR7, c[0x0][0x630] ;  /* 0x00018c0000077ab9 */ /* 0x000fe20000000800 */
[----:B------:R-:W-:Y:S01]  /*8890*/  IMAD.MOV.U32 R6, RZ, RZ, R2 ;  /* 0x000000ffff067224 */ /* 0x000fe200078e0002 */
[----:B------:R-:W1:Y:S01]  /*88a0*/  S2R R14, SR_CTAID.Y ;  /* 0x00000000000e7919 */ /* 0x000e620000002600 */
[----:B------:R-:W-:Y:S01]  /*88b0*/  ISETP.NE.AND.EX P1, PT, RZ, UR5, PT, P1 ;  /* 0x00000005ff007c0c */ /* 0x000fe2000bf25310 */
[----:B------:R-:W-:-:S12]  /*88c0*/  IMAD.MOV.U32 R7, RZ, RZ, R3 ;  /* 0x000000ffff077224 */ /* 0x000fd800078e0003 */
[----:B------:R-:W-:Y:S05]  /*88d0*/  @!P1 BRA `(.L_x_179) ;  /* 0x0000000000289947 */ /* 0x000fea0003800000 */
[----:B------:R-:W-:Y:S02]  /*88e0*/  ULDC UR6, c[0x0][0x634] ;  /* 0x00018d0000067ab9 */ /* 0x000fe40000000800 */
[----:B------:R-:W-:-:S05]  /*88f0*/  IADD3 R11, P1, R2, UR6, RZ ;  /* 0x00000006020b7c10 */ /* 0x000fca000ff3e0ff */
[----:B------:R-:W-:-:S04]  /*8900*/  IMAD.X R19, RZ, RZ, R3, P1 ;  /* 0x000000ffff137224 */ /* 0x000fc800008e0603 */
[----:B------:R-:W-:-:S04]  /*8910*/  IMAD.WIDE.U32 R8, R19, UR4, RZ ;  /* 0x0000000413087c25 */ /* 0x000fc8000f8e00ff */
[----:B------:R-:W-:-:S04]  /*8920*/  IMAD.WIDE.U32 R8, P1, R11, UR5, R8 ;  /* 0x000000050b087c25 */ /* 0x000fc8000f820008 */
[----:B------:R-:W-:-:S04]  /*8930*/  IMAD.WIDE.U32 R10, R11, UR4, RZ ;  /* 0x000000040b0a7c25 */ /* 0x000fc8000f8e00ff */
[----:B------:R-:W-:Y:S01]  /*8940*/  IMAD.X R7, RZ, RZ, RZ, P1 ;  /* 0x000000ffff077224 */ /* 0x000fe200008e06ff */
[----:B------:R-:W-:Y:S01]  /*8950*/  IADD3 RZ, P1, R11, R8, RZ ;  /* 0x000000080bff7210 */ /* 0x000fe20007f3e0ff */
[----:B------:R-:W-:-:S04]  /*8960*/  IMAD.MOV.U32 R6, RZ, RZ, R9 ;  /* 0x000000ffff067224 */ /* 0x000fc800078e0009 */
[----:B------:R-:W-:-:S08]  /*8970*/  IMAD.WIDE.U32.X R6, R19, UR5, R6, P1 ;  /* 0x0000000513067c25 */ /* 0x000fd000088e0406 */
.L_x_179:
[--C-:B------:R-:W-:Y:S01]  /*8980*/  SHF.R.U64 R10, R6, UR7, R7.reuse ;  /* 0x00000007060a7c19 */ /* 0x100fe20008001207 */
[----:B------:R-:W-:Y:S01]  /*8990*/  ULDC.64 UR4, c[0x0][0x620] ;  /* 0x0001880000047ab9 */ /* 0x000fe20000000a00 */
[----:B------:R-:W-:Y:S01]  /*89a0*/  SHF.R.U32.HI R6, RZ, UR7, R7 ;  /* 0x00000007ff067c19 */ /* 0x000fe20008011607 */
[----:B------:R-:W2:Y:S01]  /*89b0*/  LDC R22, c[0x0][0x144] ;  /* 0x00005100ff167b82 */ /* 0x000ea20000000800 */
[----:B------:R-:W-:Y:S01]  /*89c0*/  IADD3 R9, P1, RZ, -R10, RZ ;  /* 0x8000000aff097210 */ /* 0x000fe20007f3e0ff */
[----:B------:R-:W-:Y:S01]  /*89d0*/  ULDC.64 UR8, c[0x0][0x640] ;  /* 0x0001900000087ab9 */ /* 0x000fe20000000a00 */
[----:B0-----:R-:W-:Y:S01]  /*89e0*/  I2FP.F32.U32 R11, R17 ;  /* 0x00000011000b7245 */ /* 0x001fe20000201000 */
[----:B------:R-:W-:Y:S02]  /*89f0*/  ULDC UR6, c[0x0][0x608] ;  /* 0x0001820000067ab9 */ /* 0x000fe40000000800 */
[----:B------:R-:W-:Y:S01]  /*8a00*/  IMAD.X R6, RZ, RZ, ~R6, P1 ;  /* 0x000000ffff067224 */ /* 0x000fe200008e0e06 */
[----:B------:R-:W-:Y:S01]  /*8a10*/  ISETP.NE.U32.AND P1, PT, RZ, UR8, PT ;  /* 0x00000008ff007c0c */ /* 0x000fe2000bf25070 */
[----:B------:R-:W0:Y:S02]  /*8a20*/  LDC R19, c[0x0][0x148] ;  /* 0x00005200ff137b82 */ /* 0x000e240000000800 */
[----:B------:R-:W-:Y:S01]  /*8a30*/  IMAD R8, R6, UR4, RZ ;  /* 0x0000000406087c24 */ /* 0x000fe2000f8e02ff */
[----:B------:R-:W-:Y:S01]  /*8a40*/  ISETP.NE.AND.EX P1, PT, RZ, UR9, PT, P1 ;  /* 0x00000009ff007c0c */ /* 0x000fe2000bf25310 */
[----:B------:R-:W-:Y:S01]  /*8a50*/  IMAD.WIDE.U32 R6, R9, UR4, R2 ;  /* 0x0000000409067c25 */ /* 0x000fe2000f8e0002 */
[----:B------:R-:W-:-:S03]  /*8a60*/  ULDC UR4, c[0x0][0x150] ;  /* 0x0000540000047ab9 */ /* 0x000fc60000000800 */
[----:B------:R-:W-:Y:S02]  /*8a70*/  IMAD R9, R9, UR5, R8 ;  /* 0x0000000509097c24 */ /* 0x000fe4000f8e0208 */
[----:B------:R-:W-:Y:S01]  /*8a80*/  FMUL R8, R11, UR4 ;  /* 0x000000040b087c20 */ /* 0x000fe20008400000 */
[----:B------:R-:W-:Y:S01]  /*8a90*/  ULDC UR4, c[0x0][0x618] ;  /* 0x0001860000047ab9 */ /* 0x000fe20000000800 */
[----:B------:R-:W-:Y:S01]  /*8aa0*/  ULDC UR5, c[0x0][0x154] ;  /* 0x0000550000057ab9 */ /* 0x000fe20000000800 */
[----:B------:R-:W-:-:S03]  /*8ab0*/  IMAD.IADD R7, R7, 0x1, R9 ;  /* 0x0000000107077824 */ /* 0x000fc600078e0209 */
[----:B------:R-:W3:Y:S02]  /*8ac0*/  F2I.U32.TRUNC.NTZ R8, R8 ;  /* 0x0000000800087305 */ /* 0x000ee4000020f000 */
[----:B------:R-:W-:Y:S02]  /*8ad0*/  SHF.R.U64 R11, R6, UR4, R7 ;  /* 0x00000004060b7c19 */ /* 0x000fe40008001207 */
[----:B-1----:R-:W-:-:S05]  /*8ae0*/  I2FP.F32.U32 R6, R14 ;  /* 0x0000000e00067245 */ /* 0x002fca0000201000 */
[----:B------:R-:W-:Y:S01]  /*8af0*/  FMUL R21, R6, UR5 ;  /* 0x0000000506157c20 */ /* 0x000fe20008400000 */
[----:B------:R-:W-:Y:S01]  /*8b00*/  SHF.R.U32.HI R6, RZ, UR4, R7 ;  /* 0x00000004ff067c19 */ /* 0x000fe20008011607 */
[----:B------:R-:W-:-:S03]  /*8b10*/  ULDC UR4, c[0x0][0x658] ;  /* 0x0001960000047ab9 */ /* 0x000fc60000000800 */
[--C-:B------:R-:W-:Y:S01]  /*8b20*/  SHF.R.U64 R20, R11, UR6, R6.reuse ;  /* 0x000000060b147c19 */ /* 0x100fe20008001206 */
[----:B------:R-:W1:Y:S01]  /*8b30*/  F2I.U32.TRUNC.NTZ R21, R21 ;  /* 0x0000001500157305 */ /* 0x000e62000020f000 */
[----:B------:R-:W-:Y:S01]  /*8b40*/  SHF.R.U32.HI R7, RZ, UR6, R6 ;  /* 0x00000006ff077c19 */ /* 0x000fe20008011606 */
[----:B---3--:R-:W-:-:S03]  /*8b50*/  IMAD.MOV R8, RZ, RZ, -R8 ;  /* 0x000000ffff087224 */ /* 0x008fc600078e0a08 */
[----:B------:R-:W-:Y:S01]  /*8b60*/  SHF.R.U64 R18, R20, UR4, R7 ;  /* 0x0000000414127c19 */ /* 0x000fe20008001207 */
[----:B--2---:R-:W-:Y:S01]  /*8b70*/  IMAD R17, R22, R8, R17 ;  /* 0x0000000816117224 */ /* 0x004fe200078e0211 */
[----:B------:R-:W-:-:S03]  /*8b80*/  SHF.R.U32.HI R23, RZ, UR4, R7 ;  /* 0x00000004ff177c19 */ /* 0x000fc60008011607 */
[----:B------:R-:W-:Y:S02]  /*8b90*/  IMAD.MOV.U32 R6, RZ, RZ, R18 ;  /* 0x000000ffff067224 */ /* 0x000fe400078e0012 */
[----:B------:R-:W-:Y:S01]  /*8ba0*/  IMAD.MOV.U32 R7, RZ, RZ, R23 ;  /* 0x000000ffff077224 */ /* 0x000fe200078e0017 */
[----:B-1----:R-:W-:Y:S06]  /*8bb0*/  @!P1 BRA `(.L_x_180) ;  /* 0x0000000000289947 */ /* 0x002fec0003800000 */
[----:B------:R-:W-:Y:S02]  /*8bc0*/  ULDC UR4, c[0x0][0x64c] ;  /* 0x0001930000047ab9 */ /* 0x000fe40000000800 */
[----:B------:R-:W-:-:S05]  /*8bd0*/  IADD3 R7, P1, R18, UR4, RZ ;  /* 0x0000000412077c10 */ /* 0x000fca000ff3e0ff */
[----:B------:R-:W-:-:S04]  /*8be0*/  IMAD.X R23, RZ, RZ, R23, P1 ;  /* 0x000000ffff177224 */ /* 0x000fc800008e0617 */
[----:B------:R-:W-:-:S04]  /*8bf0*/  IMAD.WIDE.U32 R8, R23, UR8, RZ ;  /* 0x0000000817087c25 */ /* 0x000fc8000f8e00ff */
[----:B------:R-:W-:-:S04]  /*8c00*/  IMAD.WIDE.U32 R8, P1, R7, UR9, R8 ;  /* 0x0000000907087c25 */ /* 0x000fc8000f820008 */
[----:B------:R-:W-:-:S04]  /*8c10*/  IMAD.WIDE.U32 R6, R7, UR8, RZ ;  /* 0x0000000807067c25 */ /* 0x000fc8000f8e00ff */
[----:B------:R-:W-:Y:S01]  /*8c20*/  IMAD.MOV.U32 R6, RZ, RZ, R9 ;  /* 0x000000ffff067224 */ /* 0x000fe200078e0009 */
[----:B------:R-:W-:Y:S01]  /*8c30*/  IADD3 RZ, P4, R7, R8, RZ ;  /* 0x0000000807ff7210 */ /* 0x000fe20007f9e0ff */
[----:B------:R-:W-:-:S04]  /*8c40*/  IMAD.X R7, RZ, RZ, RZ, P1 ;  /* 0x000000ffff077224 */ /* 0x000fc800008e06ff */
[----:B------:R-:W-:-:S08]  /*8c50*/  IMAD.WIDE.U32.X R6, R23, UR9, R6, P4 ;  /* 0x0000000917067c25 */ /* 0x000fd0000a0e0406 */
.L_x_180:
[----:B------:R-:W-:Y:S01]  /*8c60*/  ULDC UR4, c[0x0][0x648] ;  /* 0x0001920000047ab9 */ /* 0x000fe20000000800 */
[----:B------:R-:W-:Y:S01]  /*8c70*/  LOP3.LUT R20, R20, UR17, RZ, 0xc0, !PT ;  /* 0x0000001114147c12 */ /* 0x000fe2000f8ec0ff */
[----:B------:R-:W-:Y:S01]  /*8c80*/  IMAD.MOV R21, RZ, RZ, -R21 ;  /* 0x000000ffff157224 */ /* 0x000fe200078e0a15 */
[----:B------:R-:W-:Y:S01]  /*8c90*/  SHF.R.U64 R7, R6, UR4, R7 ;  /* 0x0000000406077c19 */ /* 0x000fe20008001207 */
[----:B------:R-:W-:Y:S01]  /*8ca0*/  ULDC UR4, c[0x0][0x638] ;  /* 0x00018e0000047ab9 */ /* 0x000fe20000000800 */
[----:B------:R-:W-:Y:S01]  /*8cb0*/  LOP3.LUT R11, R11, UR16, RZ, 0xc0, !PT ;  /* 0x000000100b0b7c12 */ /* 0x000fe2000f8ec0ff */
[----:B0-----:R-:W-:Y:S01]  /*8cc0*/  @P2 IMAD R17, R19, R21, R14 ;  /* 0x0000001513112224 */ /* 0x001fe200078e020e */
[----:B------:R-:W-:Y:S01]  /*8cd0*/  ULDC UR5, c[0x0][0x610] ;  /* 0x0001840000057ab9 */ /* 0x000fe20000000800 */
[----:B------:R-:W-:Y:S02]  /*8ce0*/  IMAD.MOV R9, RZ, RZ, -R7 ;  /* 0x000000ffff097224 */ /* 0x000fe400078e0a07 */
[----:B------:R-:W-:-:S02]  /*8cf0*/  IMAD R20, R7, UR18, R20 ;  /* 0x0000001207147c24 */ /* 0x000fc4000f8e0214 */
[----:B------:R-:W-:Y:S01]  /*8d00*/  IMAD R18, R9, UR4, R18 ;  /* 0x0000000409127c24 */ /* 0x000fe2000f8e0212 */
[----:B------:R-:W-:Y:S01]  /*8d10*/  ULDC UR4, c[0x0][0x600] ;  /* 0x0001800000047ab9 */ /* 0x000fe20000000800 */
[----:B------:R-:W-:Y:S02]  /*8d20*/  IMAD R17, R20, UR5, R17 ;  /* 0x0000000514117c24 */ /* 0x000fe4000f8e0211 */
[----:B------:R-:W-:Y:S02]  /*8d30*/  IMAD R18, R18, UR4, R11 ;  /* 0x0000000412127c24 */ /* 0x000fe4000f8e020b */
[----:B------:R-:W-:Y:S02]  /*8d40*/  IMAD.MOV.U32 R7, RZ, RZ, 0x1 ;  /* 0x00000001ff077424 */ /* 0x000fe400078e00ff */
[----:B------:R-:W-:Y:S01]  /*8d50*/  IMAD.MOV.U32 R6, RZ, RZ, R10 ;  /* 0x000000ffff067224 */ /* 0x000fe200078e000a */
[----:B------:R-:W-:Y:S02]  /*8d60*/  SEL R14, R18, R17, !P2 ;  /* 0x00000011120e7207 */ /* 0x000fe40005000000 */
[----:B------:R-:W-:-:S07]  /*8d70*/  SEL R11, R17, R18, !P2 ;  /* 0x00000012110b7207 */ /* 0x000fce0005000000 */
.L_x_178:
[----:B------:R-:W-:Y:S05]  /*8d80*/  BSYNC B1 ;  /* 0x0000000000017941 */ /* 0x000fea0003800000 */
.L_x_177:
[----:B------:R-:W-:-:S13]  /*8d90*/  LOP3.LUT P1, RZ, R7, 0xff, RZ, 0xc0, !PT ;  /* 0x000000ff07ff7812 */ /* 0x000fda000782c0ff */
[----:B------:R-:W-:Y:S05]  /*8da0*/  @P1 BRA `(.L_x_181) ;  /* 0xfffffff400541947 */ /* 0x000fea000383ffff */
[----:B------:R-:W-:Y:S05]  /*8db0*/  BSYNC B0 ;  /* 0x0000000000007941 */ /* 0x000fea0003800000 */
.L_x_169:
[----:B------:R-:W-:-:S03]  /*8dc0*/  UMOV UR4, 0xffffffff ;  /* 0xffffffff00047882 */ /* 0x000fc60000000000 */
[----:B------:R-:W-:Y:S05]  /*8dd0*/  BRA.DIV UR4, `(.L_x_182) ;  /* 0x0000000604407947 */ /* 0x000fea000b800000 */
[----:B------:R-:W-:-:S13]  /*8de0*/  ELECT P0, URZ, PT ;  /* 0x00000000003f782f */ /* 0x000fda0003800000 */
.L_x_197:
[----:B------:R-:W-:Y:S04]  /*8df0*/  BSSY B0, `(.L_x_183) ;  /* 0x0000034000007945 */ /* 0x000fe80003800000 */
[----:B------:R-:W-:Y:S05]  /*8e00*/  @!P0 BRA `(.L_x_184) ;  /* 0x0000000000c88947 */ /* 0x000fea0003800000 */
[----:B------:R-:W-:-:S04]  /*8e10*/  LOP3.LUT R4, R4, 0x2, RZ, 0xfc, !PT ;  /* 0x0000000204047812 */ /* 0x000fc800078efcff */
[----:B------:R-:W-:-:S13]  /*8e20*/  ISETP.NE.AND P0, PT, R4, 0x3, PT ;  /* 0x000000030400780c */ /* 0x000fda0003f05270 */
[----:B------:R-:W-:Y:S05]  /*8e30*/  @!P0 BRA `(.L_x_185) ;  /* 0x0000000000048947 */ /* 0x000fea0003800000 */
[----:B------:R-:W-:Y:S01]  /*8e40*/  BPT.TRAP 0x1 ;  /* 0x000000040000795c */ /* 0x000fe20000300000 */
.L_x_185:
[----:B------:R-:W0:Y:S01]  /*8e50*/  S2R R3, SR_CgaCtaId ;  /* 0x0000000000037919 */ /* 0x000e220000008800 */
[----:B------:R-:W-:-:S04]  /*8e60*/  MOV R0, 0x400 ;  /* 0x0000040000007802 */ /* 0x000fc80000000f00 */
[----:B0-----:R-:W-:Y:S02]  /*8e70*/  LEA R0, R3, R0, 0x18 ;  /* 0x0000000003007211 */ /* 0x001fe400078ec0ff */
[----:B------:R-:W-:-:S03]  /*8e80*/  SHF.L.U32 R3, R5, 0x1f, RZ ;  /* 0x0000001f05037819 */ /* 0x000fc600000006ff */
[----:B------:R-:W-:-:S04]  /*8e90*/  VIADD R0, R0, 0x28 ;  /* 0x0000002800007836 */ /* 0x000fc80000000000 */
[C---:B------:R-:W-:Y:S02]  /*8ea0*/  IMAD R6, R13.reuse, 0x8, R0 ;  /* 0x000000080d067824 */ /* 0x040fe400078e0200 */
[----:B------:R-:W-:Y:S02]  /*8eb0*/  VIADD R13, R13, 0x1 ;  /* 0x000000010d0d7836 */ /* 0x000fe40000000000 */
[----:B------:R-:W0:Y:S03]  /*8ec0*/  SYNCS.PHASECHK.TRANS64.TRYWAIT P0, [R6+URZ], R3 ;  /* 0x00000003060075a7 */ /* 0x000e26000800017f */
[----:B------:R-:W-:-:S04]  /*8ed0*/  ISETP.NE.AND P1, PT, R13, 0x5, PT ;  /* 0x000000050d00780c */ /* 0x000fc80003f25270 */
[----:B------:R-:W-:Y:S02]  /*8ee0*/  SEL R2, RZ, 0x1, P1 ;  /* 0x00000001ff027807 */ /* 0x000fe40000800000 */
[----:B------:R-:W-:Y:S02]  /*8ef0*/  SEL R13, R13, RZ, P1 ;  /* 0x000000ff0d0d7207 */ /* 0x000fe40000800000 */
[----:B------:R-:W-:-:S03]  /*8f00*/  LOP3.LUT R8, R5, R2, RZ, 0x3c, !PT ;  /* 0x0000000205087212 */ /* 0x000fc600078e3cff */
[----:B------:R-:W-:Y:S01]  /*8f10*/  IMAD R7, R13, 0x8, R0 ;  /* 0x000000080d077824 */ /* 0x000fe200078e0200 */
[----:B------:R-:W-:Y:S01]  /*8f20*/  SHF.L.U32 R4, R8, 0x1f, RZ ;  /* 0x0000001f08047819 */ /* 0x000fe200000006ff */
[----:B0-----:R-:W-:Y:S06]  /*8f30*/  @!P0 BRA `(.L_x_186) ;  /* 0x00000004000c8947 */ /* 0x001fec0003800000 */
.L_x_198:
[----:B------:R-:W1:Y:S01]  /*8f40*/  SYNCS.PHASECHK.TRANS64.TRYWAIT P0, [R7+URZ], R4 ;  /* 0x00000004070075a7 */ /* 0x000e62000800017f */
[----:B------:R-:W-:-:S05]  /*8f50*/  VIADD R2, R13, 0x1 ;  /* 0x000000010d027836 */ /* 0x000fca0000000000 */
[----:B------:R-:W-:-:S04]  /*8f60*/  ISETP.NE.AND P1, PT, R2, 0x5, PT ;  /* 0x000000050200780c */ /* 0x000fc80003f25270 */
[----:B0-----:R-:W-:Y:S02]  /*8f70*/  SEL R3, RZ, 0x1, P1 ;  /* 0x00000001ff037807 */ /* 0x001fe40000800000 */
[----:B------:R-:W-:Y:S02]  /*8f80*/  SEL R9, R2, RZ, P1 ;  /* 0x000000ff02097207 */ /* 0x000fe40000800000 */
[----:B------:R-:W-:-:S03]  /*8f90*/  LOP3.LUT R8, R8, R3, RZ, 0x3c, !PT ;  /* 0x0000000308087212 */ /* 0x000fc600078e3cff */
[----:B------:R-:W-:Y:S01]  /*8fa0*/  IMAD R10, R9, 0x8, R0 ;  /* 0x00000008090a7824 */ /* 0x000fe200078e0200 */
[----:B------:R-:W-:Y:S01]  /*8fb0*/  SHF.L.U32 R5, R8, 0x1f, RZ ;  /* 0x0000001f08057819 */ /* 0x000fe200000006ff */
[----:B-1----:R-:W-:Y:S06]  /*8fc0*/  @!P0 BRA `(.L_x_187) ;  /* 0x0000000000fc8947 */ /* 0x002fec0003800000 */
.L_x_199:
[----:B------:R-:W1:Y:S01]  /*8fd0*/  SYNCS.PHASECHK.TRANS64.TRYWAIT P0, [R10+URZ], R5 ;  /* 0x000000050a0075a7 */ /* 0x000e62000800017f */
[----:B------:R-:W-:-:S05]  /*8fe0*/  VIADD R2, R9, 0x1 ;  /* 0x0000000109027836 */ /* 0x000fca0000000000 */
[----:B------:R-:W-:-:S04]  /*8ff0*/  ISETP.NE.AND P1, PT, R2, 0x5, PT ;  /* 0x000000050200780c */ /* 0x000fc80003f25270 */
[----:B------:R-:W-:Y:S02]  /*9000*/  SEL R3, RZ, 0x1, P1 ;  /* 0x00000001ff037807 */ /* 0x000fe40000800000 */
[----:B0-----:R-:W-:Y:S02]  /*9010*/  SEL R7, R2, RZ, P1 ;  /* 0x000000ff02077207 */ /* 0x001fe40000800000 */
[----:B------:R-:W-:-:S03]  /*9020*/  LOP3.LUT R9, R8, R3, RZ, 0x3c, !PT ;  /* 0x0000000308097212 */ /* 0x000fc600078e3cff */
[----:B------:R-:W-:Y:S01]  /*9030*/  IMAD R11, R7, 0x8, R0 ;  /* 0x00000008070b7824 */ /* 0x000fe200078e0200 */
[----:B------:R-:W-:Y:S01]  /*9040*/  SHF.L.U32 R6, R9, 0x1f, RZ ;  /* 0x0000001f09067819 */ /* 0x000fe200000006ff */
[----:B-1----:R-:W-:Y:S06]  /*9050*/  @!P0 BRA `(.L_x_188) ;  /* 0x0000000000ec8947 */ /* 0x002fec0003800000 */
.L_x_200:
[----:B------:R-:W1:Y:S01]  /*9060*/  SYNCS.PHASECHK.TRANS64.TRYWAIT P0, [R11+URZ], R6 ;  /* 0x000000060b0075a7 */ /* 0x000e62000800017f */
[----:B------:R-:W-:-:S05]  /*9070*/  VIADD R2, R7, 0x1 ;  /* 0x0000000107027836 */ /* 0x000fca0000000000 */
[----:B------:R-:W-:-:S04]  /*9080*/  ISETP.NE.AND P1, PT, R2, 0x5, PT ;  /* 0x000000050200780c */ /* 0x000fc80003f25270 */
[----:B------:R-:W-:Y:S02]  /*9090*/  SEL R4, RZ, 0x1, P1 ;  /* 0x00000001ff047807 */ /* 0x000fe40000800000 */
[----:B------:R-:W-:Y:S02]  /*90a0*/  SEL R3, R2, RZ, P1 ;  /* 0x000000ff02037207 */ /* 0x000fe40000800000 */
[----:B------:R-:W-:Y:S01]  /*90b0*/  LOP3.LUT R4, R9, R4, RZ, 0x3c, !PT ;  /* 0x0000000409047212 */ /* 0x000fe200078e3cff */
[----:B-1----:R-:W-:Y:S06]  /*90c0*/  @!P0 BRA `(.L_x_189) ;  /* 0x0000000000e48947 */ /* 0x002fec0003800000 */
.L_x_201:
[----:B------:R-:W-:Y:S01]  /*90d0*/  IMAD R3, R3, 0x8, R0 ;  /* 0x0000000803037824 */ /* 0x000fe200078e0200 */
[----:B------:R-:W-:-:S07]  /*90e0*/  SHF.L.U32 R0, R4, 0x1f, RZ ;  /* 0x0000001f04007819 */ /* 0x000fce00000006ff */
.L_x_190:
[----:B--2---:R2:W3:Y:S02]  /*90f0*/  SYNCS.PHASECHK.TRANS64.TRYWAIT P0, [R3+URZ], R0 ;  /* 0x00000000030075a7 */ /* 0x0044e4000800017f */
[----:B---3--:R-:W-:Y:S05]  /*9100*/  @!P0 NANOSLEEP.SYNCS 0x989680 ;  /* 0x009896800000895d */ /* 0x008fea0003900000 */
[----:B------:R-:W3:Y:S02]  /*9110*/  @!P0 SYNCS.PHASECHK.TRANS64 P0, [R3+URZ], R0 ;  /* 0x00000000030085a7 */ /* 0x000ee4000800007f */
[----:B---3--:R-:W-:Y:S05]  /*9120*/  @!P0 BRA `(.L_x_190) ;  /* 0xfffffffc00f08947 */ /* 0x008fea000383ffff */
.L_x_184:
[----:B------:R-:W-:Y:S05]  /*9130*/  BSYNC B0 ;  /* 0x0000000000007941 */ /* 0x000fea0003800000 */
.L_x_183:
[----:B------:R-:W-:Y:S05]  /*9140*/  EXIT ;  /* 0x000000000000794d */ /* 0x000fea0003800000 */
.L_x_17:
[----:B-1----:R-:W-:-:S04]  /*9150*/  IMAD.U32 R11, RZ, RZ, UR6 ;  /* 0x00000006ff0b7e24 */ /* 0x002fc8000f8e00ff */
[----:B------:R1:W4:Y:S03]  /*9160*/  SYNCS.PHASECHK.TRANS64.TRYWAIT P0, [R11+URZ], R10 ;  /* 0x0000000a0b0075a7 */ /* 0x000326000800017f */
[----:B----4-:R-:W-:Y:S05]  /*9170*/  @!P0 NANOSLEEP.SYNCS 0x989680 ;  /* 0x009896800000895d */ /* 0x010fea0003900000 */
[----:B------:R-:W4:Y:S02]  /*9180*/  @!P0 SYNCS.PHASECHK.TRANS64 P0, [R11+URZ], R10 ;  /* 0x0000000a0b0085a7 */ /* 0x000f24000800007f */
[----:B----4-:R-:W-:Y:S05]  /*9190*/  @!P0 BRA `(.L_x_17) ;  /* 0xfffffffc00ec8947 */ /* 0x010fea000383ffff */
[----:B------:R-:W-:Y:S05]  /*91a0*/  BRA `(.L_x_16) ;  /* 0xffffff8000f07947 */ /* 0x000fea000383ffff */
.L_x_23:
[----:B-1----:R-:W-:-:S04]  /*91b0*/  IMAD.U32 R140, RZ, RZ, UR12 ;  /* 0x0000000cff8c7e24 */ /* 0x002fc8000f8e00ff */
[----:B------:R1:W4:Y:S03]  /*91c0*/  SYNCS.PHASECHK.TRANS64.TRYWAIT P0, [R140+URZ], R11 ;  /* 0x0000000b8c0075a7 */ /* 0x000326000800017f */
[----:B----4-:R-:W-:Y:S05]  /*91d0*/  @!P0 NANOSLEEP.SYNCS 0x989680 ;  /* 0x009896800000895d */ /* 0x010fea0003900000 */
[----:B------:R-:W4:Y:S02]  /*91e0*/  @!P0 SYNCS.PHASECHK.TRANS64 P0, [R140+URZ], R11 ;  /* 0x0000000b8c0085a7 */ /* 0x000f24000800007f */
[----:B----4-:R-:W-:Y:S05]  /*91f0*/  @!P0 BRA `(.L_x_23) ;  /* 0xfffffffc00ec8947 */ /* 0x010fea000383ffff */
[----:B------:R-:W-:Y:S05]  /*9200*/  BRA `(.L_x_22) ;  /* 0xffffff8c00207947 */ /* 0x000fea000383ffff */
.L_x_170:
[----:B------:R-:W-:Y:S01]  /*9210*/  BSSY B1, `(.L_x_191) ;  /* 0x0000006000017945 */ /* 0x000fe20003800000 */
[----:B------:R-:W-:-:S07]  /*9220*/  IMAD.MOV.U32 R7, RZ, RZ, -0x1 ;  /* 0xffffffffff077424 */ /* 0x000fce00078e00ff */
[----:B------:R-:W-:Y:S05]  /*9230*/  WARPSYNC.COLLECTIVE R7, `(.L_x_192) ;  /* 0x00000000070c7348 */ /* 0x000fea0003c00000 */
[----:B------:R-:W-:Y:S02]  /*9240*/  ELECT P1, UR62, PT ;  /* 0x00000000003e782f */ /* 0x000fe40003820000 */
[----:B------:R-:W-:Y:S01]  /*9250*/  MOV R7, UR62 ;  /* 0x0000003e00077c02 */ /* 0x000fe20008000f00 */
[----:B------:R-:W-:Y:S10]  /*9260*/  ENDCOLLECTIVE ;  /* 0x000000000000791b */ /* 0x000ff40003800000 */
.L_x_192:
[----:B------:R-:W-:Y:S05]  /*9270*/  BSYNC B1 ;  /* 0x0000000000017941 */ /* 0x000fea0003800000 */
.L_x_191:
[----:B------:R-:W-:Y:S05]  /*9280*/  BRA `(.L_x_193) ;  /* 0xfffffff000287947 */ /* 0x000fea000383ffff */
.L_x_173:
[----:B-1----:R1:W2:Y:S02]  /*9290*/  SYNCS.PHASECHK.TRANS64.TRYWAIT P1, [R19+URZ+0x28], R10 ;  /* 0x0000280a130075a7 */ /* 0x0022a4000802017f */
[----:B--2---:R-:W-:Y:S05]  /*92a0*/  @!P1 NANOSLEEP.SYNCS 0x989680 ;  /* 0x009896800000995d */ /* 0x004fea0003900000 */
[----:B------:R-:W2:Y:S02]  /*92b0*/  @!P1 SYNCS.PHASECHK.TRANS64 P1, [R19+URZ+0x28], R10 ;  /* 0x0000280a130095a7 */ /* 0x000ea4000802007f */
[----:B--2---:R-:W-:Y:S05]  /*92c0*/  @!P1 BRA `(.L_x_173) ;  /* 0xfffffffc00f09947 */ /* 0x004fea000383ffff */
[----:B------:R-:W-:Y:S05]  /*92d0*/  BRA `(.L_x_194) ;  /* 0xfffffff0005c7947 */ /* 0x000fea000383ffff */
.L_x_182:
[----:B------:R-:W-:Y:S01]  /*92e0*/  BSSY B0, `(.L_x_195) ;  /* 0x0000006000007945 */ /* 0x000fe20003800000 */
[----:B------:R-:W-:-:S07]  /*92f0*/  IMAD.MOV.U32 R7, RZ, RZ, -0x1 ;  /* 0xffffffffff077424 */ /* 0x000fce00078e00ff */
[----:B------:R-:W-:Y:S05]  /*9300*/  WARPSYNC.COLLECTIVE R7, `(.L_x_196) ;  /* 0x00000000070c7348 */ /* 0x000fea0003c00000 */
[----:B------:R-:W-:Y:S02]  /*9310*/  ELECT P1, UR62, PT ;  /* 0x00000000003e782f */ /* 0x000fe40003820000 */
[----:B------:R-:W-:Y:S01]  /*9320*/  MOV R7, UR62 ;  /* 0x0000003e00077c02 */ /* 0x000fe20008000f00 */
[----:B------:R-:W-:Y:S10]  /*9330*/  ENDCOLLECTIVE ;  /* 0x000000000000791b */ /* 0x000ff40003800000 */
.L_x_196:
[----:B------:R-:W-:Y:S05]  /*9340*/  BSYNC B0 ;  /* 0x0000000000007941 */ /* 0x000fea0003800000 */
.L_x_195:
[----:B------:R-:W-:Y:S01]  /*9350*/  PLOP3.LUT P0, PT, P1, PT, PT, 0x80, 0x0 ;  /* 0x000000000000781c */ /* 0x000fe20000f0f070 */
[----:B------:R-:W-:-:S12]  /*9360*/  BRA `(.L_x_197) ;  /* 0xfffffff800a07947 */ /* 0x000fd8000383ffff */
.L_x_186:
[----:B0-----:R0:W1:Y:S02]  /*9370*/  SYNCS.PHASECHK.TRANS64.TRYWAIT P0, [R6+URZ], R3 ;  /* 0x00000003060075a7 */ /* 0x001064000800017f */
[----:B-1----:R-:W-:Y:S05]  /*9380*/  @!P0 NANOSLEEP.SYNCS 0x989680 ;  /* 0x009896800000895d */ /* 0x002fea0003900000 */
[----:B------:R-:W1:Y:S02]  /*9390*/  @!P0 SYNCS.PHASECHK.TRANS64 P0, [R6+URZ], R3 ;  /* 0x00000003060085a7 */ /* 0x000e64000800007f */
[----:B-1----:R-:W-:Y:S05]  /*93a0*/  @!P0 BRA `(.L_x_186) ;  /* 0xfffffffc00f08947 */ /* 0x002fea000383ffff */
[----:B------:R-:W-:Y:S05]  /*93b0*/  BRA `(.L_x_198) ;  /* 0xfffffff800e07947 */ /* 0x000fea000383ffff */
.L_x_187:
[----:B0-----:R0:W1:Y:S02]  /*93c0*/  SYNCS.PHASECHK.TRANS64.TRYWAIT P0, [R7+URZ], R4 ;  /* 0x00000004070075a7 */ /* 0x001064000800017f */
[----:B-1----:R-:W-:Y:S05]  /*93d0*/  @!P0 NANOSLEEP.SYNCS 0x989680 ;  /* 0x009896800000895d */ /* 0x002fea0003900000 */
[----:B------:R-:W1:Y:S02]  /*93e0*/  @!P0 SYNCS.PHASECHK.TRANS64 P0, [R7+URZ], R4 ;  /* 0x00000004070085a7 */ /* 0x000e64000800007f */
[----:B-1----:R-:W-:Y:S05]  /*93f0*/  @!P0 BRA `(.L_x_187) ;  /* 0xfffffffc00f08947 */ /* 0x002fea000383ffff */
[----:B------:R-:W-:Y:S05]  /*9400*/  BRA `(.L_x_199) ;  /* 0xfffffff800f07947 */ /* 0x000fea000383ffff */
.L_x_188:
[----:B0-----:R0:W1:Y:S02]  /*9410*/  SYNCS.PHASECHK.TRANS64.TRYWAIT P0, [R10+URZ], R5 ;  /* 0x000000050a0075a7 */ /* 0x001064000800017f */
[----:B-1----:R-:W-:Y:S05]  /*9420*/  @!P0 NANOSLEEP.SYNCS 0x989680 ;  /* 0x009896800000895d */ /* 0x002fea0003900000 */
[----:B------:R-:W1:Y:S02]  /*9430*/  @!P0 SYNCS.PHASECHK.TRANS64 P0, [R10+URZ], R5 ;  /* 0x000000050a0085a7 */ /* 0x000e64000800007f */
[----:B-1----:R-:W-:Y:S05]  /*9440*/  @!P0 BRA `(.L_x_188) ;  /* 0xfffffffc00f08947 */ /* 0x002fea000383ffff */
[----:B------:R-:W-:Y:S05]  /*9450*/  BRA `(.L_x_200) ;  /* 0xfffffffc00007947 */ /* 0x000fea000383ffff */
.L_x_189:
[----:B-1----:R1:W2:Y:S02]  /*9460*/  SYNCS.PHASECHK.TRANS64.TRYWAIT P0, [R11+URZ], R6 ;  /* 0x000000060b0075a7 */ /* 0x0022a4000800017f */
[----:B--2---:R-:W-:Y:S05]  /*9470*/  @!P0 NANOSLEEP.SYNCS 0x989680 ;  /* 0x009896800000895d */ /* 0x004fea0003900000 */
[----:B------:R-:W2:Y:S02]  /*9480*/  @!P0 SYNCS.PHASECHK.TRANS64 P0, [R11+URZ], R6 ;  /* 0x000000060b0085a7 */ /* 0x000ea4000800007f */
[----:B--2---:R-:W-:Y:S05]  /*9490*/  @!P0 BRA `(.L_x_189) ;  /* 0xfffffffc00f08947 */ /* 0x004fea000383ffff */
[----:B------:R-:W-:Y:S05]  /*94a0*/  BRA `(.L_x_201) ;  /* 0xfffffffc00087947 */ /* 0x000fea000383ffff */
.L_x_202:
[----:B------:R-:W-:-:S00]  /*94b0*/  BRA `(.L_x_202) ;  /* 0xfffffffc00fc7947 */ /* 0x000fc0000383ffff */
[----:B------:R-:W-:-:S00]  /*94c0*/  NOP ;  /* 0x0000000000007918 */ /* 0x000fc00000000000 */
        /* <DEDUP_REMOVED lines=11> */
.L_x_203:


//--------------------- .nv.shared._ZN7cutlass13device_kernelINS_4gemm6kernel13GemmUniversalIN4cute5tupleIJiiiiEEENS1_10collective13CollectiveMmaINS1_37MainloopSm90TmaGmmaWarpSpecializedFP8ILi5ENS5_IJNS4_1CILi1EEESB_SB_EEENS1_35KernelTmaWarpSpecializedCooperativeEEENS5_IJNSA_ILi128EEESF_NSA_ILi32EEEEEENS_12float_e4m3_tENS5_IJlSB_lEEESI_SJ_NS4_8TiledMMAINS4_8MMA_AtomIJNS4_4SM904GMMA31MMA_64x128x32_F32E4M3E4M3_SS_TNILNSN_7ScaleInE1ELSP_1EEEEEENS4_6LayoutINS5_IJNSA_ILi2EEESB_SB_EEENS5_IJSB_NSA_ILi0EEESV_EEEEENS5_IJNS4_10UnderscoreESY_SY_EEEEENS4_13SM90_TMA_LOADENS4_14ComposedLayoutINS4_7SwizzleILi1ELi4ELi3EEENS4_18smem_ptr_flag_bitsILi8EEENSS_INS5_IJNSA_ILi8EEESG_EEENS5_IJSG_SB_EEEEEEEvNS4_8identityES11_S1B_vS1C_EENS_8epilogue10collective6detail29Sm90TmaWarpSpecializedAdapterINS1F_15DefaultEpilogueISI_SJ_SJ_NS1E_6thread17LinearCombinationISI_Li1EffLNS1J_9ScaleType4KindE0ELNS_15FloatRoundStyleE2ESI_EENS1_15EpilogueDefaultEEEEEvvEEEEvNT_6ParamsE --------------------------
	.section	.nv.shared._ZN7cutlass13device_kernelINS_4gemm6kernel13GemmUniversalIN4cute5tupleIJiiiiEEENS1_10collective13CollectiveMmaINS1_37MainloopSm90TmaGmmaWarpSpecializedFP8ILi5ENS5_IJNS4_1CILi1EEESB_SB_EEENS1_35KernelTmaWarpSpecializedCooperativeEEENS5_IJNSA_ILi128EEESF_NSA_ILi32EEEEEENS_12float_e4m3_tENS5_IJlSB_lEEESI_SJ_NS4_8TiledMMAINS4_8MMA_AtomIJNS4_4SM904GMMA31MMA_64x128x32_F32E4M3E4M3_SS_TNILNSN_7ScaleInE1ELSP_1EEEEEENS4_6LayoutINS5_IJNSA_ILi2EEESB_SB_EEENS5_IJSB_NSA_ILi0EEESV_EEEEENS5_IJNS4_10UnderscoreESY_SY_EEEEENS4_13SM90_TMA_LOADENS4_14ComposedLayoutINS4_7SwizzleILi1ELi4ELi3EEENS4_18smem_ptr_flag_bitsILi8EEENSS_INS5_IJNSA_ILi8EEESG_EEENS5_IJSG_SB_EEEEEEEvNS4_8identityES11_S1B_vS1C_EENS_8epilogue10collective6detail29Sm90TmaWarpSpecializedAdapterINS1F_15DefaultEpilogueISI_SJ_SJ_NS1E_6thread17LinearCombinationISI_Li1EffLNS1J_9ScaleType4KindE0ELNS_15FloatRoundStyleE2ESI_EENS1_15EpilogueDefaultEEEEEvvEEEEvNT_6ParamsE,"aw",@nobits
	.sectionflags	@""
	.align	16
	.zero		1024


//--------------------- .nv.shared.reserved.0     --------------------------
	.section	.nv.shared.reserved.0,"aw",@nobits
	.weak		__nv_reservedSMEM_offset_0_alias
	.size		__nv_reservedSMEM_offset_0_alias, 0, 0
	.other		__nv_reservedSMEM_offset_0_alias,@"STO_CUDA_RESERVED_SHARED STV_DEFAULT"
__nv_reservedSMEM_offset_0_alias:
	.zero		0


//--------------------- .nv.global                --------------------------
	.section	.nv.global,"aw",@nobits
.nv.global:
	.type		_ZN39_INTERNAL_94f7343d_4_k_cu_8cc2f858_49454cute1_E,@object
	.size		_ZN39_INTERNAL_94f7343d_4_k_cu_8cc2f858_49454cute1_E,(_ZN39_INTERNAL_94f7343d_4_k_cu_8cc2f858_49454cuda3std3__45__cpo6cbeginE - _ZN39_INTERNAL_94f7343d_4_k_cu_8cc2f858_49454cute1_E)
_ZN39_INTERNAL_94f7343d_4_k_cu_8cc2f858_49454cute1_E:
	.zero		1
	.type		_ZN39_INTERNAL_94f7343d_4_k_cu_8cc2f858_49454cuda3std3__45__cpo6cbeginE,@object
	.size		_ZN39_INTERNAL_94f7343d_4_k_cu_8cc2f858_49454cuda3std3__45__cpo6cbeginE,(_ZN39_INTERNAL_94f7343d_4_k_cu_8cc2f858_49454cuda3std3__48in_placeE - _ZN39_INTERNAL_94f7343d_4_k_cu_8cc2f858_49454cuda3std3__45__cpo6cbeginE)
_ZN39_INTERNAL_94f7343d_4_k_cu_8cc2f858_49454cuda3std3__45__cpo6cbeginE:
	.zero		1
	.type		_ZN39_INTERNAL_94f7343d_4_k_cu_8cc2f858_49454cuda3std3__48in_placeE,@object
	.size		_ZN39_INTERNAL_94f7343d_4_k_cu_8cc2f858_49454cuda3std3__48in_placeE,(_ZN39_INTERNAL_94f7343d_4_k_cu_8cc2f858_49454cuda3std6ranges3__45__cpo9iter_moveE - _ZN39_INTERNAL_94f7343d_4_k_cu_8cc2f858_49454cuda3std3__48in_placeE)
_ZN39_INTERNAL_94f7343d_4_k_cu_8cc2f858_49454cuda3std3__48in_placeE:
	.zero		1
	.type		_ZN39_INTERNAL_94f7343d_4_k_cu_8cc2f858_49454cuda3std6ranges3__45__cpo9iter_moveE,@object
	.size		_ZN39_INTERNAL_94f7343d_4_k_cu_8cc2f858_49454cuda3std6ranges3__45__cpo9iter_moveE,(_ZN39_INTERNAL_94f7343d_4_k_cu_8cc2f858_49454cuda3std3__45__cpo5beginE - _ZN39_INTERNAL_94f7343d_4_k_cu_8cc2f858_49454cuda3std6ranges3__45__cpo9iter_moveE)
_ZN39_INTERNAL_94f7343d_4_k_cu_8cc2f858_49454cuda3std6ranges3__45__cpo9iter_moveE:
	.zero		1
	.type		_ZN39_INTERNAL_94f7343d_4_k_cu_8cc2f858_49454cuda3std3__45__cpo5beginE,@object
	.size		_ZN39_INTERNAL_94f7343d_4_k_cu_8cc2f858_49454cuda3std3__45__cpo5beginE,(_ZN39_INTERNAL_94f7343d_4_k_cu_8cc2f858_49454cuda3std3__441_GLOBAL__N__94f7343d_4_k_cu_8cc2f858_49456ignoreE - _ZN39_INTERNAL_94f7343d_4_k_cu_8cc2f858_49454cuda3std3__45__cpo5beginE)
_ZN39_INTERNAL_94f7343d_4_k_cu_8cc2f858_49454cuda3std3__45__cpo5beginE:
	.zero		1
	.type		_ZN39_INTERNAL_94f7343d_4_k_cu_8cc2f858_49454cuda3std3__441_GLOBAL__N__94f7343d_4_k_cu_8cc2f858_49456ignoreE,@object
	.size		_ZN39_INTERNAL_94f7343d_4_k_cu_8cc2f858_49454cuda3std3__441_GLOBAL__N__94f7343d_4_k_cu_8cc2f858_49456ignoreE,(_ZN39_INTERNAL_94f7343d_4_k_cu_8cc2f858_49454cute7productE - _ZN39_INTERNAL_94f7343d_4_k_cu_8cc2f858_49454cuda3std3__441_GLOBAL__N__94f7343d_4_k_cu_8cc2f858_49456ignoreE)
_ZN39_INTERNAL_94f7343d_4_k_cu_8cc2f858_49454cuda3std3__441_GLOBAL__N__94f7343d_4_k_cu_8cc2f858_49456ignoreE:
	.zero		1
	.type		_ZN39_INTERNAL_94f7343d_4_k_cu_8cc2f858_49454cute7productE,@object
	.size		_ZN39_INTERNAL_94f7343d_4_k_cu_8cc2f858_49454cute7productE,(_ZN39_INTERNAL_94f7343d_4_k_cu_8cc2f858_49454cuda3std3__45__cpo3endE - _ZN39_INTERNAL_94f7343d_4_k_cu_8cc2f858_49454cute7productE)
_ZN39_INTERNAL_94f7343d_4_k_cu_8cc2f858_49454cute7productE:
	.zero		1
	.type		_ZN39_INTERNAL_94f7343d_4_k_cu_8cc2f858_49454cuda3std3__45__cpo3endE,@object
	.size		_ZN39_INTERNAL_94f7343d_4_k_cu_8cc2f858_49454cuda3std3__45__cpo3endE,(_ZN39_INTERNAL_94f7343d_4_k_cu_8cc2f858_49454cuda3std3__419piecewise_constructE - _ZN39_INTERNAL_94f7343d_4_k_cu_8cc2f858_49454cuda3std3__45__cpo3endE)
_ZN39_INTERNAL_94f7343d_4_k_cu_8cc2f858_49454cuda3std3__45__cpo3endE:
	.zero		1
	.type		_ZN39_INTERNAL_94f7343d_4_k_cu_8cc2f858_49454cuda3std3__419piecewise_constructE,@object
	.size		_ZN39_INTERNAL_94f7343d_4_k_cu_8cc2f858_49454cuda3std3__419piecewise_constructE,(_ZN39_INTERNAL_94f7343d_4_k_cu_8cc2f858_49454cuda3std3__45__cpo4cendE - _ZN39_INTERNAL_94f7343d_4_k_cu_8cc2f858_49454cuda3std3__419piecewise_constructE)
_ZN39_INTERNAL_94f7343d_4_k_cu_8cc2f858_49454cuda3std3__419piecewise_constructE:
	.zero		1
	.type		_ZN39_INTERNAL_94f7343d_4_k_cu_8cc2f858_49454cuda3std3__45__cpo4cendE,@object
	.size		_ZN39_INTERNAL_94f7343d_4_k_cu_8cc2f858_49454cuda3std3__45__cpo4cendE,(_ZN39_INTERNAL_94f7343d_4_k_cu_8cc2f858_49454cuda3std6ranges3__45__cpo4swapE - _ZN39_INTERNAL_94f7343d_4_k_cu_8cc2f858_49454cuda3std3__45__cpo4cendE)
_ZN39_INTERNAL_94f7343d_4_k_cu_8cc2f858_49454cuda3std3__45__cpo4cendE:
	.zero		1
	.type		_ZN39_INTERNAL_94f7343d_4_k_cu_8cc2f858_49454cuda3std6ranges3__45__cpo4swapE,@object
	.size		_ZN39_INTERNAL_94f7343d_4_k_cu_8cc2f858_49454cuda3std6ranges3__45__cpo4swapE,(.L_7 - _ZN39_INTERNAL_94f7343d_4_k_cu_8cc2f858_49454cuda3std6ranges3__45__cpo4swapE)
_ZN39_INTERNAL_94f7343d_4_k_cu_8cc2f858_49454cuda3std6ranges3__45__cpo4swapE:
	.zero		1
.L_7:


//--------------------- .nv.constant0._ZN7cutlass13device_kernelINS_4gemm6kernel13GemmUniversalIN4cute5tupleIJiiiiEEENS1_10collective13CollectiveMmaINS1_37MainloopSm90TmaGmmaWarpSpecializedFP8ILi5ENS5_IJNS4_1CILi1EEESB_SB_EEENS1_35KernelTmaWarpSpecializedCooperativeEEENS5_IJNSA_ILi128EEESF_NSA_ILi32EEEEEENS_12float_e4m3_tENS5_IJlSB_lEEESI_SJ_NS4_8TiledMMAINS4_8MMA_AtomIJNS4_4SM904GMMA31MMA_64x128x32_F32E4M3E4M3_SS_TNILNSN_7ScaleInE1ELSP_1EEEEEENS4_6LayoutINS5_IJNSA_ILi2EEESB_SB_EEENS5_IJSB_NSA_ILi0EEESV_EEEEENS5_IJNS4_10UnderscoreESY_SY_EEEEENS4_13SM90_TMA_LOADENS4_14ComposedLayoutINS4_7SwizzleILi1ELi4ELi3EEENS4_18smem_ptr_flag_bitsILi8EEENSS_INS5_IJNSA_ILi8EEESG_EEENS5_IJSG_SB_EEEEEEEvNS4_8identityES11_S1B_vS1C_EENS_8epilogue10collective6detail29Sm90TmaWarpSpecializedAdapterINS1F_15DefaultEpilogueISI_SJ_SJ_NS1E_6thread17LinearCombinationISI_Li1EffLNS1J_9ScaleType4KindE0ELNS_15FloatRoundStyleE2ESI_EENS1_15EpilogueDefaultEEEEEvvEEEEvNT_6ParamsE --------------------------
	.section	.nv.constant0._ZN7cutlass13device_kernelINS_4gemm6kernel13GemmUniversalIN4cute5tupleIJiiiiEEENS1_10collective13CollectiveMmaINS1_37MainloopSm90TmaGmmaWarpSpecializedFP8ILi5ENS5_IJNS4_1CILi1EEESB_SB_EEENS1_35KernelTmaWarpSpecializedCooperativeEEENS5_IJNSA_ILi128EEESF_NSA_ILi32EEEEEENS_12float_e4m3_tENS5_IJlSB_lEEESI_SJ_NS4_8TiledMMAINS4_8MMA_AtomIJNS4_4SM904GMMA31MMA_64x128x32_F32E4M3E4M3_SS_TNILNSN_7ScaleInE1ELSP_1EEEEEENS4_6LayoutINS5_IJNSA_ILi2EEESB_SB_EEENS5_IJSB_NSA_ILi0EEESV_EEEEENS5_IJNS4_10UnderscoreESY_SY_EEEEENS4_13SM90_TMA_LOADENS4_14ComposedLayoutINS4_7SwizzleILi1ELi4ELi3EEENS4_18smem_ptr_flag_bitsILi8EEENSS_INS5_IJNSA_ILi8EEESG_EEENS5_IJSG_SB_EEEEEEEvNS4_8identityES11_S1B_vS1C_EENS_8epilogue10collective6detail29Sm90TmaWarpSpecializedAdapterINS1F_15DefaultEpilogueISI_SJ_SJ_NS1E_6thread17LinearCombinationISI_Li1EffLNS1J_9ScaleType4KindE0ELNS_15FloatRoundStyleE2ESI_EENS1_15EpilogueDefaultEEEEEvvEEEEvNT_6ParamsE,"a",@progbits
	.sectionflags	@""
	.align	4
.nv.constant0._ZN7cutlass13device_kernelINS_4gemm6kernel13GemmUniversalIN4cute5tupleIJiiiiEEENS1_10collective13CollectiveMmaINS1_37MainloopSm90TmaGmmaWarpSpecializedFP8ILi5ENS5_IJNS4_1CILi1EEESB_SB_EEENS1_35KernelTmaWarpSpecializedCooperativeEEENS5_IJNSA_ILi128EEESF_NSA_ILi32EEEEEENS_12float_e4m3_tENS5_IJlSB_lEEESI_SJ_NS4_8TiledMMAINS4_8MMA_AtomIJNS4_4SM904GMMA31MMA_64x128x32_F32E4M3E4M3_SS_TNILNSN_7ScaleInE1ELSP_1EEEEEENS4_6LayoutINS5_IJNSA_ILi2EEESB_SB_EEENS5_IJSB_NSA_ILi0EEESV_EEEEENS5_IJNS4_10UnderscoreESY_SY_EEEEENS4_13SM90_TMA_LOADENS4_14ComposedLayoutINS4_7SwizzleILi1ELi4ELi3EEENS4_18smem_ptr_flag_bitsILi8EEENSS_INS5_IJNSA_ILi8EEESG_EEENS5_IJSG_SB_EEEEEEEvNS4_8identityES11_S1B_vS1C_EENS_8epilogue10collective6detail29Sm90TmaWarpSpecializedAdapterINS1F_15DefaultEpilogueISI_SJ_SJ_NS1E_6thread17LinearCombinationISI_Li1EffLNS1J_9ScaleType4KindE0ELNS_15FloatRoundStyleE2ESI_EENS1_15EpilogueDefaultEEEEEvvEEEEvNT_6ParamsE:
	.zero		1664


//--------------------- SYMBOLS --------------------------

	.type		.nv.reservedSmem.offset0,@object
	.size		.nv.reservedSmem.offset0,0x4
